//
// Generated by NVIDIA NVVM Compiler
//
// Compiler Build ID: CL-36424714
// Cuda compilation tools, release 13.0, V13.0.88
// Based on NVVM 20.0.0
//

.version 9.0
.target sm_100
.address_size 64

	// .globl	_ZN3lux4cuda6blake317hash_chunk_kernelEPKhPjjj
.const .align 4 .b8 _ZN3lux4cuda6blake32IVE[32] = {103, 230, 9, 106, 133, 174, 103, 187, 114, 243, 110, 60, 58, 245, 79, 165, 127, 82, 14, 81, 140, 104, 5, 155, 171, 217, 131, 31, 25, 205, 224, 91};
.const .align 4 .b8 _ZN3lux4cuda6blake315MSG_PERMUTATIONE[64] = {2, 0, 0, 0, 6, 0, 0, 0, 3, 0, 0, 0, 10, 0, 0, 0, 7, 0, 0, 0, 0, 0, 0, 0, 4, 0, 0, 0, 13, 0, 0, 0, 1, 0, 0, 0, 11, 0, 0, 0, 12, 0, 0, 0, 5, 0, 0, 0, 9, 0, 0, 0, 14, 0, 0, 0, 15, 0, 0, 0, 8};

.visible .entry _ZN3lux4cuda6blake317hash_chunk_kernelEPKhPjjj(
	.param .u64 .ptr .align 1 _ZN3lux4cuda6blake317hash_chunk_kernelEPKhPjjj_param_0,
	.param .u64 .ptr .align 1 _ZN3lux4cuda6blake317hash_chunk_kernelEPKhPjjj_param_1,
	.param .u32 _ZN3lux4cuda6blake317hash_chunk_kernelEPKhPjjj_param_2,
	.param .u32 _ZN3lux4cuda6blake317hash_chunk_kernelEPKhPjjj_param_3
)
{
	.local .align 16 .b8 	__local_depot0[64];
	.reg .b64 	%SP;
	.reg .b64 	%SPL;
	.reg .pred 	%p<7>;
	.reg .b16 	%rs<2>;
	.reg .b32 	%r<998>;
	.reg .b64 	%rd<51>;

	mov.u64 	%SPL, __local_depot0;
	ld.param.u64 	%rd6, [_ZN3lux4cuda6blake317hash_chunk_kernelEPKhPjjj_param_0];
	ld.param.u32 	%r54, [_ZN3lux4cuda6blake317hash_chunk_kernelEPKhPjjj_param_2];
	add.u64 	%rd1, %SPL, 0;
	mov.u32 	%r57, %ctaid.x;
	mov.u32 	%r58, %ntid.x;
	mov.u32 	%r59, %tid.x;
	mad.lo.s32 	%r1, %r57, %r58, %r59;
	ld.const.u32 	%r2, [_ZN3lux4cuda6blake32IVE+8];
	ld.const.u32 	%r3, [_ZN3lux4cuda6blake32IVE+12];
	ld.const.u32 	%r4, [_ZN3lux4cuda6blake32IVE+16];
	ld.const.u32 	%r5, [_ZN3lux4cuda6blake32IVE+24];
	mov.b32 	%r982, 0;
	st.local.v4.u32 	[%rd1], {%r982, %r982, %r982, %r982};
	st.local.v4.u32 	[%rd1+16], {%r982, %r982, %r982, %r982};
	st.local.v4.u32 	[%rd1+32], {%r982, %r982, %r982, %r982};
	st.local.v4.u32 	[%rd1+48], {%r982, %r982, %r982, %r982};
	shl.b32 	%r6, %r1, 6;
	min.u32 	%r7, %r54, 64;
	setp.eq.s32 	%p1, %r54, 0;
	mov.u32 	%r983, %r982;
	mov.u32 	%r984, %r982;
	mov.u32 	%r985, %r982;
	mov.u32 	%r986, %r982;
	mov.u32 	%r987, %r982;
	mov.u32 	%r988, %r982;
	mov.u32 	%r989, %r982;
	mov.u32 	%r990, %r982;
	mov.u32 	%r991, %r982;
	mov.u32 	%r992, %r982;
	mov.u32 	%r993, %r982;
	mov.u32 	%r994, %r982;
	mov.u32 	%r995, %r982;
	mov.u32 	%r996, %r982;
	mov.u32 	%r997, %r982;
	@%p1 bra 	$L__BB0_8;
	cvt.u64.u32 	%rd9, %r6;
	cvta.to.global.u64 	%rd10, %rd6;
	add.s64 	%rd2, %rd10, %rd9;
	mov.b32 	%r975, 0;
$L__BB0_2:
	add.s32 	%r976, %r975, %r6;
	cvt.u64.u32 	%rd11, %r975;
	add.s64 	%rd50, %rd2, %rd11;
	mov.b32 	%r979, 1;
	mov.b32 	%r977, 0;
	mov.u32 	%r978, %r975;
	mov.u32 	%r981, %r977;
$L__BB0_3:
	setp.ge.u32 	%p2, %r976, %r54;
	@%p2 bra 	$L__BB0_5;
	ld.global.nc.u8 	%rs1, [%rd50];
	cvt.u32.u8 	%r63, %rs1;
	shl.b32 	%r64, %r63, %r977;
	or.b32  	%r981, %r64, %r981;
$L__BB0_5:
	add.s32 	%r65, %r979, -1;
	setp.lt.u32 	%p3, %r65, 3;
	add.s32 	%r978, %r978, 1;
	setp.lt.u32 	%p4, %r978, %r54;
	and.pred  	%p5, %p3, %p4;
	add.s32 	%r979, %r979, 1;
	add.s32 	%r977, %r977, 8;
	add.s64 	%rd50, %rd50, 1;
	add.s32 	%r976, %r976, 1;
	@%p5 bra 	$L__BB0_3;
	add.s64 	%rd13, %rd1, %rd11;
	st.local.u32 	[%rd13], %r981;
	add.s32 	%r975, %r975, 4;
	setp.lt.u32 	%p6, %r975, %r7;
	@%p6 bra 	$L__BB0_2;
	ld.local.v4.u32 	{%r997, %r996, %r995, %r994}, [%rd1];
	ld.local.v4.u32 	{%r993, %r992, %r991, %r990}, [%rd1+16];
	ld.local.v4.u32 	{%r989, %r988, %r987, %r986}, [%rd1+32];
	ld.local.v4.u32 	{%r985, %r984, %r983, %r982}, [%rd1+48];
$L__BB0_8:
	ld.param.u32 	%r974, [_ZN3lux4cuda6blake317hash_chunk_kernelEPKhPjjj_param_3];
	ld.param.u64 	%rd49, [_ZN3lux4cuda6blake317hash_chunk_kernelEPKhPjjj_param_1];
	or.b32  	%r66, %r974, 11;
	st.local.v4.u32 	[%rd1], {%r997, %r996, %r995, %r994};
	st.local.v4.u32 	[%rd1+16], {%r993, %r992, %r991, %r990};
	st.local.v4.u32 	[%rd1+32], {%r989, %r988, %r987, %r986};
	st.local.v4.u32 	[%rd1+48], {%r985, %r984, %r983, %r982};
	ld.const.u32 	%r67, [_ZN3lux4cuda6blake32IVE];
	add.s32 	%r68, %r67, %r997;
	add.s32 	%r69, %r68, %r4;
	shf.l.wrap.b32 	%r70, %r69, %r69, 16;
	add.s32 	%r71, %r67, %r70;
	xor.b32  	%r72, %r4, %r71;
	shf.l.wrap.b32 	%r73, %r72, %r72, 20;
	add.s32 	%r74, %r73, %r996;
	add.s32 	%r75, %r74, %r69;
	xor.b32  	%r76, %r70, %r75;
	shf.l.wrap.b32 	%r77, %r76, %r76, 24;
	add.s32 	%r78, %r71, %r77;
	xor.b32  	%r79, %r73, %r78;
	shf.l.wrap.b32 	%r80, %r79, %r79, 25;
	ld.const.u32 	%r81, [_ZN3lux4cuda6blake32IVE+4];
	add.s32 	%r82, %r81, %r995;
	ld.const.u32 	%r83, [_ZN3lux4cuda6blake32IVE+20];
	add.s32 	%r84, %r82, %r83;
	shf.l.wrap.b32 	%r85, %r84, %r84, 16;
	add.s32 	%r86, %r81, %r85;
	xor.b32  	%r87, %r83, %r86;
	shf.l.wrap.b32 	%r88, %r87, %r87, 20;
	add.s32 	%r89, %r88, %r994;
	add.s32 	%r90, %r89, %r84;
	xor.b32  	%r91, %r85, %r90;
	shf.l.wrap.b32 	%r92, %r91, %r91, 24;
	add.s32 	%r93, %r86, %r92;
	xor.b32  	%r94, %r88, %r93;
	shf.l.wrap.b32 	%r95, %r94, %r94, 25;
	add.s32 	%r96, %r2, %r993;
	add.s32 	%r97, %r96, %r5;
	xor.b32  	%r98, %r7, %r97;
	shf.l.wrap.b32 	%r99, %r97, %r98, 16;
	add.s32 	%r100, %r2, %r99;
	xor.b32  	%r101, %r5, %r100;
	shf.l.wrap.b32 	%r102, %r101, %r101, 20;
	add.s32 	%r103, %r102, %r992;
	add.s32 	%r104, %r103, %r97;
	xor.b32  	%r105, %r99, %r104;
	shf.l.wrap.b32 	%r106, %r105, %r105, 24;
	add.s32 	%r107, %r100, %r106;
	xor.b32  	%r108, %r102, %r107;
	shf.l.wrap.b32 	%r109, %r108, %r108, 25;
	add.s32 	%r110, %r3, %r991;
	ld.const.u32 	%r111, [_ZN3lux4cuda6blake32IVE+28];
	add.s32 	%r112, %r110, %r111;
	xor.b32  	%r113, %r66, %r112;
	shf.l.wrap.b32 	%r114, %r113, %r113, 16;
	add.s32 	%r115, %r3, %r114;
	xor.b32  	%r116, %r111, %r115;
	shf.l.wrap.b32 	%r117, %r116, %r116, 20;
	add.s32 	%r118, %r117, %r990;
	add.s32 	%r119, %r118, %r112;
	xor.b32  	%r120, %r114, %r119;
	shf.l.wrap.b32 	%r121, %r120, %r120, 24;
	add.s32 	%r122, %r115, %r121;
	xor.b32  	%r123, %r117, %r122;
	shf.l.wrap.b32 	%r124, %r123, %r123, 25;
	add.s32 	%r125, %r75, %r989;
	add.s32 	%r126, %r125, %r95;
	xor.b32  	%r127, %r121, %r126;
	shf.l.wrap.b32 	%r128, %r127, %r127, 16;
	add.s32 	%r129, %r107, %r128;
	xor.b32  	%r130, %r95, %r129;
	shf.l.wrap.b32 	%r131, %r130, %r130, 20;
	add.s32 	%r132, %r131, %r988;
	add.s32 	%r133, %r132, %r126;
	xor.b32  	%r134, %r128, %r133;
	shf.l.wrap.b32 	%r135, %r134, %r134, 24;
	add.s32 	%r136, %r129, %r135;
	xor.b32  	%r137, %r131, %r136;
	shf.l.wrap.b32 	%r138, %r137, %r137, 25;
	add.s32 	%r139, %r90, %r987;
	add.s32 	%r140, %r139, %r109;
	xor.b32  	%r141, %r77, %r140;
	shf.l.wrap.b32 	%r142, %r141, %r141, 16;
	add.s32 	%r143, %r122, %r142;
	xor.b32  	%r144, %r109, %r143;
	shf.l.wrap.b32 	%r145, %r144, %r144, 20;
	add.s32 	%r146, %r145, %r986;
	add.s32 	%r147, %r146, %r140;
	xor.b32  	%r148, %r142, %r147;
	shf.l.wrap.b32 	%r149, %r148, %r148, 24;
	add.s32 	%r150, %r143, %r149;
	xor.b32  	%r151, %r145, %r150;
	shf.l.wrap.b32 	%r152, %r151, %r151, 25;
	add.s32 	%r153, %r104, %r985;
	add.s32 	%r154, %r153, %r124;
	xor.b32  	%r155, %r92, %r154;
	shf.l.wrap.b32 	%r156, %r155, %r155, 16;
	add.s32 	%r157, %r78, %r156;
	xor.b32  	%r158, %r124, %r157;
	shf.l.wrap.b32 	%r159, %r158, %r158, 20;
	add.s32 	%r160, %r159, %r984;
	add.s32 	%r161, %r160, %r154;
	xor.b32  	%r162, %r156, %r161;
	shf.l.wrap.b32 	%r163, %r162, %r162, 24;
	add.s32 	%r164, %r157, %r163;
	xor.b32  	%r165, %r159, %r164;
	shf.l.wrap.b32 	%r166, %r165, %r165, 25;
	add.s32 	%r167, %r119, %r983;
	add.s32 	%r168, %r167, %r80;
	xor.b32  	%r169, %r106, %r168;
	shf.l.wrap.b32 	%r170, %r169, %r169, 16;
	add.s32 	%r171, %r93, %r170;
	xor.b32  	%r172, %r80, %r171;
	shf.l.wrap.b32 	%r173, %r172, %r172, 20;
	add.s32 	%r174, %r173, %r982;
	add.s32 	%r175, %r174, %r168;
	xor.b32  	%r176, %r170, %r175;
	shf.l.wrap.b32 	%r177, %r176, %r176, 24;
	add.s32 	%r178, %r171, %r177;
	xor.b32  	%r179, %r173, %r178;
	shf.l.wrap.b32 	%r180, %r179, %r179, 25;
	ld.const.u32 	%r181, [_ZN3lux4cuda6blake315MSG_PERMUTATIONE];
	mul.wide.u32 	%rd14, %r181, 4;
	add.s64 	%rd15, %rd1, %rd14;
	ld.local.u32 	%r182, [%rd15];
	ld.const.u32 	%r183, [_ZN3lux4cuda6blake315MSG_PERMUTATIONE+4];
	mul.wide.u32 	%rd16, %r183, 4;
	add.s64 	%rd17, %rd1, %rd16;
	ld.local.u32 	%r184, [%rd17];
	ld.const.u32 	%r185, [_ZN3lux4cuda6blake315MSG_PERMUTATIONE+8];
	mul.wide.u32 	%rd18, %r185, 4;
	add.s64 	%rd19, %rd1, %rd18;
	ld.local.u32 	%r186, [%rd19];
	ld.const.u32 	%r187, [_ZN3lux4cuda6blake315MSG_PERMUTATIONE+12];
	mul.wide.u32 	%rd20, %r187, 4;
	add.s64 	%rd21, %rd1, %rd20;
	ld.local.u32 	%r188, [%rd21];
	ld.const.u32 	%r189, [_ZN3lux4cuda6blake315MSG_PERMUTATIONE+16];
	mul.wide.u32 	%rd22, %r189, 4;
	add.s64 	%rd23, %rd1, %rd22;
	ld.local.u32 	%r190, [%rd23];
	ld.const.u32 	%r191, [_ZN3lux4cuda6blake315MSG_PERMUTATIONE+20];
	mul.wide.u32 	%rd24, %r191, 4;
	add.s64 	%rd25, %rd1, %rd24;
	ld.local.u32 	%r192, [%rd25];
	ld.const.u32 	%r193, [_ZN3lux4cuda6blake315MSG_PERMUTATIONE+24];
	mul.wide.u32 	%rd26, %r193, 4;
	add.s64 	%rd27, %rd1, %rd26;
	ld.local.u32 	%r194, [%rd27];
	ld.const.u32 	%r195, [_ZN3lux4cuda6blake315MSG_PERMUTATIONE+28];
	mul.wide.u32 	%rd28, %r195, 4;
	add.s64 	%rd29, %rd1, %rd28;
	ld.local.u32 	%r196, [%rd29];
	ld.const.u32 	%r197, [_ZN3lux4cuda6blake315MSG_PERMUTATIONE+32];
	mul.wide.u32 	%rd30, %r197, 4;
	add.s64 	%rd31, %rd1, %rd30;
	ld.local.u32 	%r198, [%rd31];
	ld.const.u32 	%r199, [_ZN3lux4cuda6blake315MSG_PERMUTATIONE+36];
	mul.wide.u32 	%rd32, %r199, 4;
	add.s64 	%rd33, %rd1, %rd32;
	ld.local.u32 	%r200, [%rd33];
	ld.const.u32 	%r201, [_ZN3lux4cuda6blake315MSG_PERMUTATIONE+40];
	mul.wide.u32 	%rd34, %r201, 4;
	add.s64 	%rd35, %rd1, %rd34;
	ld.local.u32 	%r202, [%rd35];
	ld.const.u32 	%r203, [_ZN3lux4cuda6blake315MSG_PERMUTATIONE+44];
	mul.wide.u32 	%rd36, %r203, 4;
	add.s64 	%rd37, %rd1, %rd36;
	ld.local.u32 	%r204, [%rd37];
	ld.const.u32 	%r205, [_ZN3lux4cuda6blake315MSG_PERMUTATIONE+48];
	mul.wide.u32 	%rd38, %r205, 4;
	add.s64 	%rd39, %rd1, %rd38;
	ld.local.u32 	%r206, [%rd39];
	ld.const.u32 	%r207, [_ZN3lux4cuda6blake315MSG_PERMUTATIONE+52];
	mul.wide.u32 	%rd40, %r207, 4;
	add.s64 	%rd41, %rd1, %rd40;
	ld.local.u32 	%r208, [%rd41];
	ld.const.u32 	%r209, [_ZN3lux4cuda6blake315MSG_PERMUTATIONE+56];
	mul.wide.u32 	%rd42, %r209, 4;
	add.s64 	%rd43, %rd1, %rd42;
	ld.local.u32 	%r210, [%rd43];
	ld.const.u32 	%r211, [_ZN3lux4cuda6blake315MSG_PERMUTATIONE+60];
	mul.wide.u32 	%rd44, %r211, 4;
	add.s64 	%rd45, %rd1, %rd44;
	ld.local.u32 	%r212, [%rd45];
	st.local.v4.u32 	[%rd1], {%r182, %r184, %r186, %r188};
	st.local.v4.u32 	[%rd1+16], {%r190, %r192, %r194, %r196};
	st.local.v4.u32 	[%rd1+32], {%r198, %r200, %r202, %r204};
	st.local.v4.u32 	[%rd1+48], {%r206, %r208, %r210, %r212};
	add.s32 	%r213, %r133, %r182;
	add.s32 	%r214, %r213, %r180;
	xor.b32  	%r215, %r149, %r214;
	shf.l.wrap.b32 	%r216, %r215, %r215, 16;
	add.s32 	%r217, %r164, %r216;
	xor.b32  	%r218, %r180, %r217;
	shf.l.wrap.b32 	%r219, %r218, %r218, 20;
	add.s32 	%r220, %r219, %r184;
	add.s32 	%r221, %r220, %r214;
	xor.b32  	%r222, %r216, %r221;
	shf.l.wrap.b32 	%r223, %r222, %r222, 24;
	add.s32 	%r224, %r217, %r223;
	xor.b32  	%r225, %r219, %r224;
	shf.l.wrap.b32 	%r226, %r225, %r225, 25;
	add.s32 	%r227, %r147, %r186;
	add.s32 	%r228, %r227, %r138;
	xor.b32  	%r229, %r163, %r228;
	shf.l.wrap.b32 	%r230, %r229, %r229, 16;
	add.s32 	%r231, %r178, %r230;
	xor.b32  	%r232, %r138, %r231;
	shf.l.wrap.b32 	%r233, %r232, %r232, 20;
	add.s32 	%r234, %r233, %r188;
	add.s32 	%r235, %r234, %r228;
	xor.b32  	%r236, %r230, %r235;
	shf.l.wrap.b32 	%r237, %r236, %r236, 24;
	add.s32 	%r238, %r231, %r237;
	xor.b32  	%r239, %r233, %r238;
	shf.l.wrap.b32 	%r240, %r239, %r239, 25;
	add.s32 	%r241, %r161, %r190;
	add.s32 	%r242, %r241, %r152;
	xor.b32  	%r243, %r177, %r242;
	shf.l.wrap.b32 	%r244, %r243, %r243, 16;
	add.s32 	%r245, %r136, %r244;
	xor.b32  	%r246, %r152, %r245;
	shf.l.wrap.b32 	%r247, %r246, %r246, 20;
	add.s32 	%r248, %r247, %r192;
	add.s32 	%r249, %r248, %r242;
	xor.b32  	%r250, %r244, %r249;
	shf.l.wrap.b32 	%r251, %r250, %r250, 24;
	add.s32 	%r252, %r245, %r251;
	xor.b32  	%r253, %r247, %r252;
	shf.l.wrap.b32 	%r254, %r253, %r253, 25;
	add.s32 	%r255, %r175, %r194;
	add.s32 	%r256, %r255, %r166;
	xor.b32  	%r257, %r135, %r256;
	shf.l.wrap.b32 	%r258, %r257, %r257, 16;
	add.s32 	%r259, %r150, %r258;
	xor.b32  	%r260, %r166, %r259;
	shf.l.wrap.b32 	%r261, %r260, %r260, 20;
	add.s32 	%r262, %r261, %r196;
	add.s32 	%r263, %r262, %r256;
	xor.b32  	%r264, %r258, %r263;
	shf.l.wrap.b32 	%r265, %r264, %r264, 24;
	add.s32 	%r266, %r259, %r265;
	xor.b32  	%r267, %r261, %r266;
	shf.l.wrap.b32 	%r268, %r267, %r267, 25;
	add.s32 	%r269, %r221, %r198;
	add.s32 	%r270, %r269, %r240;
	xor.b32  	%r271, %r265, %r270;
	shf.l.wrap.b32 	%r272, %r271, %r271, 16;
	add.s32 	%r273, %r252, %r272;
	xor.b32  	%r274, %r240, %r273;
	shf.l.wrap.b32 	%r275, %r274, %r274, 20;
	add.s32 	%r276, %r275, %r200;
	add.s32 	%r277, %r276, %r270;
	xor.b32  	%r278, %r272, %r277;
	shf.l.wrap.b32 	%r279, %r278, %r278, 24;
	add.s32 	%r280, %r273, %r279;
	xor.b32  	%r281, %r275, %r280;
	shf.l.wrap.b32 	%r282, %r281, %r281, 25;
	add.s32 	%r283, %r235, %r202;
	add.s32 	%r284, %r283, %r254;
	xor.b32  	%r285, %r223, %r284;
	shf.l.wrap.b32 	%r286, %r285, %r285, 16;
	add.s32 	%r287, %r266, %r286;
	xor.b32  	%r288, %r254, %r287;
	shf.l.wrap.b32 	%r289, %r288, %r288, 20;
	add.s32 	%r290, %r289, %r204;
	add.s32 	%r291, %r290, %r284;
	xor.b32  	%r292, %r286, %r291;
	shf.l.wrap.b32 	%r293, %r292, %r292, 24;
	add.s32 	%r294, %r287, %r293;
	xor.b32  	%r295, %r289, %r294;
	shf.l.wrap.b32 	%r296, %r295, %r295, 25;
	add.s32 	%r297, %r249, %r206;
	add.s32 	%r298, %r297, %r268;
	xor.b32  	%r299, %r237, %r298;
	shf.l.wrap.b32 	%r300, %r299, %r299, 16;
	add.s32 	%r301, %r224, %r300;
	xor.b32  	%r302, %r268, %r301;
	shf.l.wrap.b32 	%r303, %r302, %r302, 20;
	add.s32 	%r304, %r303, %r208;
	add.s32 	%r305, %r304, %r298;
	xor.b32  	%r306, %r300, %r305;
	shf.l.wrap.b32 	%r307, %r306, %r306, 24;
	add.s32 	%r308, %r301, %r307;
	xor.b32  	%r309, %r303, %r308;
	shf.l.wrap.b32 	%r310, %r309, %r309, 25;
	add.s32 	%r311, %r263, %r210;
	add.s32 	%r312, %r311, %r226;
	xor.b32  	%r313, %r251, %r312;
	shf.l.wrap.b32 	%r314, %r313, %r313, 16;
	add.s32 	%r315, %r238, %r314;
	xor.b32  	%r316, %r226, %r315;
	shf.l.wrap.b32 	%r317, %r316, %r316, 20;
	add.s32 	%r318, %r317, %r212;
	add.s32 	%r319, %r318, %r312;
	xor.b32  	%r320, %r314, %r319;
	shf.l.wrap.b32 	%r321, %r320, %r320, 24;
	add.s32 	%r322, %r315, %r321;
	xor.b32  	%r323, %r317, %r322;
	shf.l.wrap.b32 	%r324, %r323, %r323, 25;
	ld.local.u32 	%r325, [%rd15];
	ld.local.u32 	%r326, [%rd17];
	ld.local.u32 	%r327, [%rd19];
	ld.local.u32 	%r328, [%rd21];
	ld.local.u32 	%r329, [%rd23];
	ld.local.u32 	%r330, [%rd25];
	ld.local.u32 	%r331, [%rd27];
	ld.local.u32 	%r332, [%rd29];
	ld.local.u32 	%r333, [%rd31];
	ld.local.u32 	%r334, [%rd33];
	ld.local.u32 	%r335, [%rd35];
	ld.local.u32 	%r336, [%rd37];
	ld.local.u32 	%r337, [%rd39];
	ld.local.u32 	%r338, [%rd41];
	ld.local.u32 	%r339, [%rd43];
	ld.local.u32 	%r340, [%rd45];
	st.local.v4.u32 	[%rd1], {%r325, %r326, %r327, %r328};
	st.local.v4.u32 	[%rd1+16], {%r329, %r330, %r331, %r332};
	st.local.v4.u32 	[%rd1+32], {%r333, %r334, %r335, %r336};
	st.local.v4.u32 	[%rd1+48], {%r337, %r338, %r339, %r340};
	add.s32 	%r341, %r277, %r325;
	add.s32 	%r342, %r341, %r324;
	xor.b32  	%r343, %r293, %r342;
	shf.l.wrap.b32 	%r344, %r343, %r343, 16;
	add.s32 	%r345, %r308, %r344;
	xor.b32  	%r346, %r324, %r345;
	shf.l.wrap.b32 	%r347, %r346, %r346, 20;
	add.s32 	%r348, %r347, %r326;
	add.s32 	%r349, %r348, %r342;
	xor.b32  	%r350, %r344, %r349;
	shf.l.wrap.b32 	%r351, %r350, %r350, 24;
	add.s32 	%r352, %r345, %r351;
	xor.b32  	%r353, %r347, %r352;
	shf.l.wrap.b32 	%r354, %r353, %r353, 25;
	add.s32 	%r355, %r291, %r327;
	add.s32 	%r356, %r355, %r282;
	xor.b32  	%r357, %r307, %r356;
	shf.l.wrap.b32 	%r358, %r357, %r357, 16;
	add.s32 	%r359, %r322, %r358;
	xor.b32  	%r360, %r282, %r359;
	shf.l.wrap.b32 	%r361, %r360, %r360, 20;
	add.s32 	%r362, %r361, %r328;
	add.s32 	%r363, %r362, %r356;
	xor.b32  	%r364, %r358, %r363;
	shf.l.wrap.b32 	%r365, %r364, %r364, 24;
	add.s32 	%r366, %r359, %r365;
	xor.b32  	%r367, %r361, %r366;
	shf.l.wrap.b32 	%r368, %r367, %r367, 25;
	add.s32 	%r369, %r305, %r329;
	add.s32 	%r370, %r369, %r296;
	xor.b32  	%r371, %r321, %r370;
	shf.l.wrap.b32 	%r372, %r371, %r371, 16;
	add.s32 	%r373, %r280, %r372;
	xor.b32  	%r374, %r296, %r373;
	shf.l.wrap.b32 	%r375, %r374, %r374, 20;
	add.s32 	%r376, %r375, %r330;
	add.s32 	%r377, %r376, %r370;
	xor.b32  	%r378, %r372, %r377;
	shf.l.wrap.b32 	%r379, %r378, %r378, 24;
	add.s32 	%r380, %r373, %r379;
	xor.b32  	%r381, %r375, %r380;
	shf.l.wrap.b32 	%r382, %r381, %r381, 25;
	add.s32 	%r383, %r319, %r331;
	add.s32 	%r384, %r383, %r310;
	xor.b32  	%r385, %r279, %r384;
	shf.l.wrap.b32 	%r386, %r385, %r385, 16;
	add.s32 	%r387, %r294, %r386;
	xor.b32  	%r388, %r310, %r387;
	shf.l.wrap.b32 	%r389, %r388, %r388, 20;
	add.s32 	%r390, %r389, %r332;
	add.s32 	%r391, %r390, %r384;
	xor.b32  	%r392, %r386, %r391;
	shf.l.wrap.b32 	%r393, %r392, %r392, 24;
	add.s32 	%r394, %r387, %r393;
	xor.b32  	%r395, %r389, %r394;
	shf.l.wrap.b32 	%r396, %r395, %r395, 25;
	add.s32 	%r397, %r349, %r333;
	add.s32 	%r398, %r397, %r368;
	xor.b32  	%r399, %r393, %r398;
	shf.l.wrap.b32 	%r400, %r399, %r399, 16;
	add.s32 	%r401, %r380, %r400;
	xor.b32  	%r402, %r368, %r401;
	shf.l.wrap.b32 	%r403, %r402, %r402, 20;
	add.s32 	%r404, %r403, %r334;
	add.s32 	%r405, %r404, %r398;
	xor.b32  	%r406, %r400, %r405;
	shf.l.wrap.b32 	%r407, %r406, %r406, 24;
	add.s32 	%r408, %r401, %r407;
	xor.b32  	%r409, %r403, %r408;
	shf.l.wrap.b32 	%r410, %r409, %r409, 25;
	add.s32 	%r411, %r363, %r335;
	add.s32 	%r412, %r411, %r382;
	xor.b32  	%r413, %r351, %r412;
	shf.l.wrap.b32 	%r414, %r413, %r413, 16;
	add.s32 	%r415, %r394, %r414;
	xor.b32  	%r416, %r382, %r415;
	shf.l.wrap.b32 	%r417, %r416, %r416, 20;
	add.s32 	%r418, %r417, %r336;
	add.s32 	%r419, %r418, %r412;
	xor.b32  	%r420, %r414, %r419;
	shf.l.wrap.b32 	%r421, %r420, %r420, 24;
	add.s32 	%r422, %r415, %r421;
	xor.b32  	%r423, %r417, %r422;
	shf.l.wrap.b32 	%r424, %r423, %r423, 25;
	add.s32 	%r425, %r377, %r337;
	add.s32 	%r426, %r425, %r396;
	xor.b32  	%r427, %r365, %r426;
	shf.l.wrap.b32 	%r428, %r427, %r427, 16;
	add.s32 	%r429, %r352, %r428;
	xor.b32  	%r430, %r396, %r429;
	shf.l.wrap.b32 	%r431, %r430, %r430, 20;
	add.s32 	%r432, %r431, %r338;
	add.s32 	%r433, %r432, %r426;
	xor.b32  	%r434, %r428, %r433;
	shf.l.wrap.b32 	%r435, %r434, %r434, 24;
	add.s32 	%r436, %r429, %r435;
	xor.b32  	%r437, %r431, %r436;
	shf.l.wrap.b32 	%r438, %r437, %r437, 25;
	add.s32 	%r439, %r391, %r339;
	add.s32 	%r440, %r439, %r354;
	xor.b32  	%r441, %r379, %r440;
	shf.l.wrap.b32 	%r442, %r441, %r441, 16;
	add.s32 	%r443, %r366, %r442;
	xor.b32  	%r444, %r354, %r443;
	shf.l.wrap.b32 	%r445, %r444, %r444, 20;
	add.s32 	%r446, %r445, %r340;
	add.s32 	%r447, %r446, %r440;
	xor.b32  	%r448, %r442, %r447;
	shf.l.wrap.b32 	%r449, %r448, %r448, 24;
	add.s32 	%r450, %r443, %r449;
	xor.b32  	%r451, %r445, %r450;
	shf.l.wrap.b32 	%r452, %r451, %r451, 25;
	ld.local.u32 	%r453, [%rd15];
	ld.local.u32 	%r454, [%rd17];
	ld.local.u32 	%r455, [%rd19];
	ld.local.u32 	%r456, [%rd21];
	ld.local.u32 	%r457, [%rd23];
	ld.local.u32 	%r458, [%rd25];
	ld.local.u32 	%r459, [%rd27];
	ld.local.u32 	%r460, [%rd29];
	ld.local.u32 	%r461, [%rd31];
	ld.local.u32 	%r462, [%rd33];
	ld.local.u32 	%r463, [%rd35];
	ld.local.u32 	%r464, [%rd37];
	ld.local.u32 	%r465, [%rd39];
	ld.local.u32 	%r466, [%rd41];
	ld.local.u32 	%r467, [%rd43];
	ld.local.u32 	%r468, [%rd45];
	st.local.v4.u32 	[%rd1], {%r453, %r454, %r455, %r456};
	st.local.v4.u32 	[%rd1+16], {%r457, %r458, %r459, %r460};
	st.local.v4.u32 	[%rd1+32], {%r461, %r462, %r463, %r464};
	st.local.v4.u32 	[%rd1+48], {%r465, %r466, %r467, %r468};
	add.s32 	%r469, %r405, %r453;
	add.s32 	%r470, %r469, %r452;
	xor.b32  	%r471, %r421, %r470;
	shf.l.wrap.b32 	%r472, %r471, %r471, 16;
	add.s32 	%r473, %r436, %r472;
	xor.b32  	%r474, %r452, %r473;
	shf.l.wrap.b32 	%r475, %r474, %r474, 20;
	add.s32 	%r476, %r475, %r454;
	add.s32 	%r477, %r476, %r470;
	xor.b32  	%r478, %r472, %r477;
	shf.l.wrap.b32 	%r479, %r478, %r478, 24;
	add.s32 	%r480, %r473, %r479;
	xor.b32  	%r481, %r475, %r480;
	shf.l.wrap.b32 	%r482, %r481, %r481, 25;
	add.s32 	%r483, %r419, %r455;
	add.s32 	%r484, %r483, %r410;
	xor.b32  	%r485, %r435, %r484;
	shf.l.wrap.b32 	%r486, %r485, %r485, 16;
	add.s32 	%r487, %r450, %r486;
	xor.b32  	%r488, %r410, %r487;
	shf.l.wrap.b32 	%r489, %r488, %r488, 20;
	add.s32 	%r490, %r489, %r456;
	add.s32 	%r491, %r490, %r484;
	xor.b32  	%r492, %r486, %r491;
	shf.l.wrap.b32 	%r493, %r492, %r492, 24;
	add.s32 	%r494, %r487, %r493;
	xor.b32  	%r495, %r489, %r494;
	shf.l.wrap.b32 	%r496, %r495, %r495, 25;
	add.s32 	%r497, %r433, %r457;
	add.s32 	%r498, %r497, %r424;
	xor.b32  	%r499, %r449, %r498;
	shf.l.wrap.b32 	%r500, %r499, %r499, 16;
	add.s32 	%r501, %r408, %r500;
	xor.b32  	%r502, %r424, %r501;
	shf.l.wrap.b32 	%r503, %r502, %r502, 20;
	add.s32 	%r504, %r503, %r458;
	add.s32 	%r505, %r504, %r498;
	xor.b32  	%r506, %r500, %r505;
	shf.l.wrap.b32 	%r507, %r506, %r506, 24;
	add.s32 	%r508, %r501, %r507;
	xor.b32  	%r509, %r503, %r508;
	shf.l.wrap.b32 	%r510, %r509, %r509, 25;
	add.s32 	%r511, %r447, %r459;
	add.s32 	%r512, %r511, %r438;
	xor.b32  	%r513, %r407, %r512;
	shf.l.wrap.b32 	%r514, %r513, %r513, 16;
	add.s32 	%r515, %r422, %r514;
	xor.b32  	%r516, %r438, %r515;
	shf.l.wrap.b32 	%r517, %r516, %r516, 20;
	add.s32 	%r518, %r517, %r460;
	add.s32 	%r519, %r518, %r512;
	xor.b32  	%r520, %r514, %r519;
	shf.l.wrap.b32 	%r521, %r520, %r520, 24;
	add.s32 	%r522, %r515, %r521;
	xor.b32  	%r523, %r517, %r522;
	shf.l.wrap.b32 	%r524, %r523, %r523, 25;
	add.s32 	%r525, %r477, %r461;
	add.s32 	%r526, %r525, %r496;
	xor.b32  	%r527, %r521, %r526;
	shf.l.wrap.b32 	%r528, %r527, %r527, 16;
	add.s32 	%r529, %r508, %r528;
	xor.b32  	%r530, %r496, %r529;
	shf.l.wrap.b32 	%r531, %r530, %r530, 20;
	add.s32 	%r532, %r531, %r462;
	add.s32 	%r533, %r532, %r526;
	xor.b32  	%r534, %r528, %r533;
	shf.l.wrap.b32 	%r535, %r534, %r534, 24;
	add.s32 	%r536, %r529, %r535;
	xor.b32  	%r537, %r531, %r536;
	shf.l.wrap.b32 	%r538, %r537, %r537, 25;
	add.s32 	%r539, %r491, %r463;
	add.s32 	%r540, %r539, %r510;
	xor.b32  	%r541, %r479, %r540;
	shf.l.wrap.b32 	%r542, %r541, %r541, 16;
	add.s32 	%r543, %r522, %r542;
	xor.b32  	%r544, %r510, %r543;
	shf.l.wrap.b32 	%r545, %r544, %r544, 20;
	add.s32 	%r546, %r545, %r464;
	add.s32 	%r547, %r546, %r540;
	xor.b32  	%r548, %r542, %r547;
	shf.l.wrap.b32 	%r549, %r548, %r548, 24;
	add.s32 	%r550, %r543, %r549;
	xor.b32  	%r551, %r545, %r550;
	shf.l.wrap.b32 	%r552, %r551, %r551, 25;
	add.s32 	%r553, %r505, %r465;
	add.s32 	%r554, %r553, %r524;
	xor.b32  	%r555, %r493, %r554;
	shf.l.wrap.b32 	%r556, %r555, %r555, 16;
	add.s32 	%r557, %r480, %r556;
	xor.b32  	%r558, %r524, %r557;
	shf.l.wrap.b32 	%r559, %r558, %r558, 20;
	add.s32 	%r560, %r559, %r466;
	add.s32 	%r561, %r560, %r554;
	xor.b32  	%r562, %r556, %r561;
	shf.l.wrap.b32 	%r563, %r562, %r562, 24;
	add.s32 	%r564, %r557, %r563;
	xor.b32  	%r565, %r559, %r564;
	shf.l.wrap.b32 	%r566, %r565, %r565, 25;
	add.s32 	%r567, %r519, %r467;
	add.s32 	%r568, %r567, %r482;
	xor.b32  	%r569, %r507, %r568;
	shf.l.wrap.b32 	%r570, %r569, %r569, 16;
	add.s32 	%r571, %r494, %r570;
	xor.b32  	%r572, %r482, %r571;
	shf.l.wrap.b32 	%r573, %r572, %r572, 20;
	add.s32 	%r574, %r573, %r468;
	add.s32 	%r575, %r574, %r568;
	xor.b32  	%r576, %r570, %r575;
	shf.l.wrap.b32 	%r577, %r576, %r576, 24;
	add.s32 	%r578, %r571, %r577;
	xor.b32  	%r579, %r573, %r578;
	shf.l.wrap.b32 	%r580, %r579, %r579, 25;
	ld.local.u32 	%r581, [%rd15];
	ld.local.u32 	%r582, [%rd17];
	ld.local.u32 	%r583, [%rd19];
	ld.local.u32 	%r584, [%rd21];
	ld.local.u32 	%r585, [%rd23];
	ld.local.u32 	%r586, [%rd25];
	ld.local.u32 	%r587, [%rd27];
	ld.local.u32 	%r588, [%rd29];
	ld.local.u32 	%r589, [%rd31];
	ld.local.u32 	%r590, [%rd33];
	ld.local.u32 	%r591, [%rd35];
	ld.local.u32 	%r592, [%rd37];
	ld.local.u32 	%r593, [%rd39];
	ld.local.u32 	%r594, [%rd41];
	ld.local.u32 	%r595, [%rd43];
	ld.local.u32 	%r596, [%rd45];
	st.local.v4.u32 	[%rd1], {%r581, %r582, %r583, %r584};
	st.local.v4.u32 	[%rd1+16], {%r585, %r586, %r587, %r588};
	st.local.v4.u32 	[%rd1+32], {%r589, %r590, %r591, %r592};
	st.local.v4.u32 	[%rd1+48], {%r593, %r594, %r595, %r596};
	add.s32 	%r597, %r533, %r581;
	add.s32 	%r598, %r597, %r580;
	xor.b32  	%r599, %r549, %r598;
	shf.l.wrap.b32 	%r600, %r599, %r599, 16;
	add.s32 	%r601, %r564, %r600;
	xor.b32  	%r602, %r580, %r601;
	shf.l.wrap.b32 	%r603, %r602, %r602, 20;
	add.s32 	%r604, %r603, %r582;
	add.s32 	%r605, %r604, %r598;
	xor.b32  	%r606, %r600, %r605;
	shf.l.wrap.b32 	%r607, %r606, %r606, 24;
	add.s32 	%r608, %r601, %r607;
	xor.b32  	%r609, %r603, %r608;
	shf.l.wrap.b32 	%r610, %r609, %r609, 25;
	add.s32 	%r611, %r547, %r583;
	add.s32 	%r612, %r611, %r538;
	xor.b32  	%r613, %r563, %r612;
	shf.l.wrap.b32 	%r614, %r613, %r613, 16;
	add.s32 	%r615, %r578, %r614;
	xor.b32  	%r616, %r538, %r615;
	shf.l.wrap.b32 	%r617, %r616, %r616, 20;
	add.s32 	%r618, %r617, %r584;
	add.s32 	%r619, %r618, %r612;
	xor.b32  	%r620, %r614, %r619;
	shf.l.wrap.b32 	%r621, %r620, %r620, 24;
	add.s32 	%r622, %r615, %r621;
	xor.b32  	%r623, %r617, %r622;
	shf.l.wrap.b32 	%r624, %r623, %r623, 25;
	add.s32 	%r625, %r561, %r585;
	add.s32 	%r626, %r625, %r552;
	xor.b32  	%r627, %r577, %r626;
	shf.l.wrap.b32 	%r628, %r627, %r627, 16;
	add.s32 	%r629, %r536, %r628;
	xor.b32  	%r630, %r552, %r629;
	shf.l.wrap.b32 	%r631, %r630, %r630, 20;
	add.s32 	%r632, %r631, %r586;
	add.s32 	%r633, %r632, %r626;
	xor.b32  	%r634, %r628, %r633;
	shf.l.wrap.b32 	%r635, %r634, %r634, 24;
	add.s32 	%r636, %r629, %r635;
	xor.b32  	%r637, %r631, %r636;
	shf.l.wrap.b32 	%r638, %r637, %r637, 25;
	add.s32 	%r639, %r575, %r587;
	add.s32 	%r640, %r639, %r566;
	xor.b32  	%r641, %r535, %r640;
	shf.l.wrap.b32 	%r642, %r641, %r641, 16;
	add.s32 	%r643, %r550, %r642;
	xor.b32  	%r644, %r566, %r643;
	shf.l.wrap.b32 	%r645, %r644, %r644, 20;
	add.s32 	%r646, %r645, %r588;
	add.s32 	%r647, %r646, %r640;
	xor.b32  	%r648, %r642, %r647;
	shf.l.wrap.b32 	%r649, %r648, %r648, 24;
	add.s32 	%r650, %r643, %r649;
	xor.b32  	%r651, %r645, %r650;
	shf.l.wrap.b32 	%r652, %r651, %r651, 25;
	add.s32 	%r653, %r605, %r589;
	add.s32 	%r654, %r653, %r624;
	xor.b32  	%r655, %r649, %r654;
	shf.l.wrap.b32 	%r656, %r655, %r655, 16;
	add.s32 	%r657, %r636, %r656;
	xor.b32  	%r658, %r624, %r657;
	shf.l.wrap.b32 	%r659, %r658, %r658, 20;
	add.s32 	%r660, %r659, %r590;
	add.s32 	%r661, %r660, %r654;
	xor.b32  	%r662, %r656, %r661;
	shf.l.wrap.b32 	%r663, %r662, %r662, 24;
	add.s32 	%r664, %r657, %r663;
	xor.b32  	%r665, %r659, %r664;
	shf.l.wrap.b32 	%r666, %r665, %r665, 25;
	add.s32 	%r667, %r619, %r591;
	add.s32 	%r668, %r667, %r638;
	xor.b32  	%r669, %r607, %r668;
	shf.l.wrap.b32 	%r670, %r669, %r669, 16;
	add.s32 	%r671, %r650, %r670;
	xor.b32  	%r672, %r638, %r671;
	shf.l.wrap.b32 	%r673, %r672, %r672, 20;
	add.s32 	%r674, %r673, %r592;
	add.s32 	%r675, %r674, %r668;
	xor.b32  	%r676, %r670, %r675;
	shf.l.wrap.b32 	%r677, %r676, %r676, 24;
	add.s32 	%r678, %r671, %r677;
	xor.b32  	%r679, %r673, %r678;
	shf.l.wrap.b32 	%r680, %r679, %r679, 25;
	add.s32 	%r681, %r633, %r593;
	add.s32 	%r682, %r681, %r652;
	xor.b32  	%r683, %r621, %r682;
	shf.l.wrap.b32 	%r684, %r683, %r683, 16;
	add.s32 	%r685, %r608, %r684;
	xor.b32  	%r686, %r652, %r685;
	shf.l.wrap.b32 	%r687, %r686, %r686, 20;
	add.s32 	%r688, %r687, %r594;
	add.s32 	%r689, %r688, %r682;
	xor.b32  	%r690, %r684, %r689;
	shf.l.wrap.b32 	%r691, %r690, %r690, 24;
	add.s32 	%r692, %r685, %r691;
	xor.b32  	%r693, %r687, %r692;
	shf.l.wrap.b32 	%r694, %r693, %r693, 25;
	add.s32 	%r695, %r647, %r595;
	add.s32 	%r696, %r695, %r610;
	xor.b32  	%r697, %r635, %r696;
	shf.l.wrap.b32 	%r698, %r697, %r697, 16;
	add.s32 	%r699, %r622, %r698;
	xor.b32  	%r700, %r610, %r699;
	shf.l.wrap.b32 	%r701, %r700, %r700, 20;
	add.s32 	%r702, %r701, %r596;
	add.s32 	%r703, %r702, %r696;
	xor.b32  	%r704, %r698, %r703;
	shf.l.wrap.b32 	%r705, %r704, %r704, 24;
	add.s32 	%r706, %r699, %r705;
	xor.b32  	%r707, %r701, %r706;
	shf.l.wrap.b32 	%r708, %r707, %r707, 25;
	ld.local.u32 	%r709, [%rd15];
	ld.local.u32 	%r710, [%rd17];
	ld.local.u32 	%r711, [%rd19];
	ld.local.u32 	%r712, [%rd21];
	ld.local.u32 	%r713, [%rd23];
	ld.local.u32 	%r714, [%rd25];
	ld.local.u32 	%r715, [%rd27];
	ld.local.u32 	%r716, [%rd29];
	ld.local.u32 	%r717, [%rd31];
	ld.local.u32 	%r718, [%rd33];
	ld.local.u32 	%r719, [%rd35];
	ld.local.u32 	%r720, [%rd37];
	ld.local.u32 	%r721, [%rd39];
	ld.local.u32 	%r722, [%rd41];
	ld.local.u32 	%r723, [%rd43];
	ld.local.u32 	%r724, [%rd45];
	st.local.v4.u32 	[%rd1], {%r709, %r710, %r711, %r712};
	st.local.v4.u32 	[%rd1+16], {%r713, %r714, %r715, %r716};
	st.local.v4.u32 	[%rd1+32], {%r717, %r718, %r719, %r720};
	st.local.v4.u32 	[%rd1+48], {%r721, %r722, %r723, %r724};
	add.s32 	%r725, %r661, %r709;
	add.s32 	%r726, %r725, %r708;
	xor.b32  	%r727, %r677, %r726;
	shf.l.wrap.b32 	%r728, %r727, %r727, 16;
	add.s32 	%r729, %r692, %r728;
	xor.b32  	%r730, %r708, %r729;
	shf.l.wrap.b32 	%r731, %r730, %r730, 20;
	add.s32 	%r732, %r731, %r710;
	add.s32 	%r733, %r732, %r726;
	xor.b32  	%r734, %r728, %r733;
	shf.l.wrap.b32 	%r735, %r734, %r734, 24;
	add.s32 	%r736, %r729, %r735;
	xor.b32  	%r737, %r731, %r736;
	shf.l.wrap.b32 	%r738, %r737, %r737, 25;
	add.s32 	%r739, %r675, %r711;
	add.s32 	%r740, %r739, %r666;
	xor.b32  	%r741, %r691, %r740;
	shf.l.wrap.b32 	%r742, %r741, %r741, 16;
	add.s32 	%r743, %r706, %r742;
	xor.b32  	%r744, %r666, %r743;
	shf.l.wrap.b32 	%r745, %r744, %r744, 20;
	add.s32 	%r746, %r745, %r712;
	add.s32 	%r747, %r746, %r740;
	xor.b32  	%r748, %r742, %r747;
	shf.l.wrap.b32 	%r749, %r748, %r748, 24;
	add.s32 	%r750, %r743, %r749;
	xor.b32  	%r751, %r745, %r750;
	shf.l.wrap.b32 	%r752, %r751, %r751, 25;
	add.s32 	%r753, %r689, %r713;
	add.s32 	%r754, %r753, %r680;
	xor.b32  	%r755, %r705, %r754;
	shf.l.wrap.b32 	%r756, %r755, %r755, 16;
	add.s32 	%r757, %r664, %r756;
	xor.b32  	%r758, %r680, %r757;
	shf.l.wrap.b32 	%r759, %r758, %r758, 20;
	add.s32 	%r760, %r759, %r714;
	add.s32 	%r761, %r760, %r754;
	xor.b32  	%r762, %r756, %r761;
	shf.l.wrap.b32 	%r763, %r762, %r762, 24;
	add.s32 	%r764, %r757, %r763;
	xor.b32  	%r765, %r759, %r764;
	shf.l.wrap.b32 	%r766, %r765, %r765, 25;
	add.s32 	%r767, %r703, %r715;
	add.s32 	%r768, %r767, %r694;
	xor.b32  	%r769, %r663, %r768;
	shf.l.wrap.b32 	%r770, %r769, %r769, 16;
	add.s32 	%r771, %r678, %r770;
	xor.b32  	%r772, %r694, %r771;
	shf.l.wrap.b32 	%r773, %r772, %r772, 20;
	add.s32 	%r774, %r773, %r716;
	add.s32 	%r775, %r774, %r768;
	xor.b32  	%r776, %r770, %r775;
	shf.l.wrap.b32 	%r777, %r776, %r776, 24;
	add.s32 	%r778, %r771, %r777;
	xor.b32  	%r779, %r773, %r778;
	shf.l.wrap.b32 	%r780, %r779, %r779, 25;
	add.s32 	%r781, %r733, %r717;
	add.s32 	%r782, %r781, %r752;
	xor.b32  	%r783, %r777, %r782;
	shf.l.wrap.b32 	%r784, %r783, %r783, 16;
	add.s32 	%r785, %r764, %r784;
	xor.b32  	%r786, %r752, %r785;
	shf.l.wrap.b32 	%r787, %r786, %r786, 20;
	add.s32 	%r788, %r787, %r718;
	add.s32 	%r789, %r788, %r782;
	xor.b32  	%r790, %r784, %r789;
	shf.l.wrap.b32 	%r791, %r790, %r790, 24;
	add.s32 	%r792, %r785, %r791;
	xor.b32  	%r793, %r787, %r792;
	shf.l.wrap.b32 	%r794, %r793, %r793, 25;
	add.s32 	%r795, %r747, %r719;
	add.s32 	%r796, %r795, %r766;
	xor.b32  	%r797, %r735, %r796;
	shf.l.wrap.b32 	%r798, %r797, %r797, 16;
	add.s32 	%r799, %r778, %r798;
	xor.b32  	%r800, %r766, %r799;
	shf.l.wrap.b32 	%r801, %r800, %r800, 20;
	add.s32 	%r802, %r801, %r720;
	add.s32 	%r803, %r802, %r796;
	xor.b32  	%r804, %r798, %r803;
	shf.l.wrap.b32 	%r805, %r804, %r804, 24;
	add.s32 	%r806, %r799, %r805;
	xor.b32  	%r807, %r801, %r806;
	shf.l.wrap.b32 	%r808, %r807, %r807, 25;
	add.s32 	%r809, %r761, %r721;
	add.s32 	%r810, %r809, %r780;
	xor.b32  	%r811, %r749, %r810;
	shf.l.wrap.b32 	%r812, %r811, %r811, 16;
	add.s32 	%r813, %r736, %r812;
	xor.b32  	%r814, %r780, %r813;
	shf.l.wrap.b32 	%r815, %r814, %r814, 20;
	add.s32 	%r816, %r815, %r722;
	add.s32 	%r817, %r816, %r810;
	xor.b32  	%r818, %r812, %r817;
	shf.l.wrap.b32 	%r819, %r818, %r818, 24;
	add.s32 	%r820, %r813, %r819;
	xor.b32  	%r821, %r815, %r820;
	shf.l.wrap.b32 	%r822, %r821, %r821, 25;
	add.s32 	%r823, %r775, %r723;
	add.s32 	%r824, %r823, %r738;
	xor.b32  	%r825, %r763, %r824;
	shf.l.wrap.b32 	%r826, %r825, %r825, 16;
	add.s32 	%r827, %r750, %r826;
	xor.b32  	%r828, %r738, %r827;
	shf.l.wrap.b32 	%r829, %r828, %r828, 20;
	add.s32 	%r830, %r829, %r724;
	add.s32 	%r831, %r830, %r824;
	xor.b32  	%r832, %r826, %r831;
	shf.l.wrap.b32 	%r833, %r832, %r832, 24;
	add.s32 	%r834, %r827, %r833;
	xor.b32  	%r835, %r829, %r834;
	shf.l.wrap.b32 	%r836, %r835, %r835, 25;
	ld.local.u32 	%r837, [%rd15];
	ld.local.u32 	%r838, [%rd17];
	ld.local.u32 	%r839, [%rd19];
	ld.local.u32 	%r840, [%rd21];
	ld.local.u32 	%r841, [%rd23];
	ld.local.u32 	%r842, [%rd25];
	ld.local.u32 	%r843, [%rd27];
	ld.local.u32 	%r844, [%rd29];
	ld.local.u32 	%r845, [%rd31];
	ld.local.u32 	%r846, [%rd33];
	ld.local.u32 	%r847, [%rd35];
	ld.local.u32 	%r848, [%rd37];
	ld.local.u32 	%r849, [%rd39];
	ld.local.u32 	%r850, [%rd41];
	ld.local.u32 	%r851, [%rd43];
	ld.local.u32 	%r852, [%rd45];
	add.s32 	%r853, %r789, %r837;
	add.s32 	%r854, %r853, %r836;
	xor.b32  	%r855, %r805, %r854;
	shf.l.wrap.b32 	%r856, %r855, %r855, 16;
	add.s32 	%r857, %r820, %r856;
	xor.b32  	%r858, %r836, %r857;
	shf.l.wrap.b32 	%r859, %r858, %r858, 20;
	add.s32 	%r860, %r859, %r838;
	add.s32 	%r861, %r860, %r854;
	xor.b32  	%r862, %r856, %r861;
	shf.l.wrap.b32 	%r863, %r862, %r862, 24;
	add.s32 	%r864, %r857, %r863;
	xor.b32  	%r865, %r859, %r864;
	shf.l.wrap.b32 	%r866, %r865, %r865, 25;
	add.s32 	%r867, %r803, %r839;
	add.s32 	%r868, %r867, %r794;
	xor.b32  	%r869, %r819, %r868;
	shf.l.wrap.b32 	%r870, %r869, %r869, 16;
	add.s32 	%r871, %r834, %r870;
	xor.b32  	%r872, %r794, %r871;
	shf.l.wrap.b32 	%r873, %r872, %r872, 20;
	add.s32 	%r874, %r873, %r840;
	add.s32 	%r875, %r874, %r868;
	xor.b32  	%r876, %r870, %r875;
	shf.l.wrap.b32 	%r877, %r876, %r876, 24;
	add.s32 	%r878, %r871, %r877;
	xor.b32  	%r879, %r873, %r878;
	shf.l.wrap.b32 	%r880, %r879, %r879, 25;
	add.s32 	%r881, %r817, %r841;
	add.s32 	%r882, %r881, %r808;
	xor.b32  	%r883, %r833, %r882;
	shf.l.wrap.b32 	%r884, %r883, %r883, 16;
	add.s32 	%r885, %r792, %r884;
	xor.b32  	%r886, %r808, %r885;
	shf.l.wrap.b32 	%r887, %r886, %r886, 20;
	add.s32 	%r888, %r887, %r842;
	add.s32 	%r889, %r888, %r882;
	xor.b32  	%r890, %r884, %r889;
	shf.l.wrap.b32 	%r891, %r890, %r890, 24;
	add.s32 	%r892, %r885, %r891;
	xor.b32  	%r893, %r887, %r892;
	shf.l.wrap.b32 	%r894, %r893, %r893, 25;
	add.s32 	%r895, %r831, %r843;
	add.s32 	%r896, %r895, %r822;
	xor.b32  	%r897, %r791, %r896;
	shf.l.wrap.b32 	%r898, %r897, %r897, 16;
	add.s32 	%r899, %r806, %r898;
	xor.b32  	%r900, %r822, %r899;
	shf.l.wrap.b32 	%r901, %r900, %r900, 20;
	add.s32 	%r902, %r901, %r844;
	add.s32 	%r903, %r902, %r896;
	xor.b32  	%r904, %r898, %r903;
	shf.l.wrap.b32 	%r905, %r904, %r904, 24;
	add.s32 	%r906, %r899, %r905;
	xor.b32  	%r907, %r901, %r906;
	shf.l.wrap.b32 	%r908, %r907, %r907, 25;
	add.s32 	%r909, %r861, %r845;
	add.s32 	%r910, %r909, %r880;
	xor.b32  	%r911, %r905, %r910;
	shf.l.wrap.b32 	%r912, %r911, %r911, 16;
	add.s32 	%r913, %r892, %r912;
	xor.b32  	%r914, %r880, %r913;
	shf.l.wrap.b32 	%r915, %r914, %r914, 20;
	add.s32 	%r916, %r915, %r846;
	add.s32 	%r917, %r916, %r910;
	xor.b32  	%r918, %r912, %r917;
	shf.l.wrap.b32 	%r919, %r918, %r918, 24;
	add.s32 	%r920, %r913, %r919;
	xor.b32  	%r921, %r915, %r920;
	shf.l.wrap.b32 	%r922, %r921, %r921, 25;
	add.s32 	%r923, %r875, %r847;
	add.s32 	%r924, %r923, %r894;
	xor.b32  	%r925, %r863, %r924;
	shf.l.wrap.b32 	%r926, %r925, %r925, 16;
	add.s32 	%r927, %r906, %r926;
	xor.b32  	%r928, %r894, %r927;
	shf.l.wrap.b32 	%r929, %r928, %r928, 20;
	add.s32 	%r930, %r929, %r848;
	add.s32 	%r931, %r930, %r924;
	xor.b32  	%r932, %r926, %r931;
	shf.l.wrap.b32 	%r933, %r932, %r932, 24;
	add.s32 	%r934, %r927, %r933;
	xor.b32  	%r935, %r929, %r934;
	shf.l.wrap.b32 	%r936, %r935, %r935, 25;
	add.s32 	%r937, %r889, %r849;
	add.s32 	%r938, %r937, %r908;
	xor.b32  	%r939, %r877, %r938;
	shf.l.wrap.b32 	%r940, %r939, %r939, 16;
	add.s32 	%r941, %r864, %r940;
	xor.b32  	%r942, %r908, %r941;
	shf.l.wrap.b32 	%r943, %r942, %r942, 20;
	add.s32 	%r944, %r943, %r850;
	add.s32 	%r945, %r944, %r938;
	xor.b32  	%r946, %r940, %r945;
	shf.l.wrap.b32 	%r947, %r946, %r946, 24;
	add.s32 	%r948, %r941, %r947;
	xor.b32  	%r949, %r943, %r948;
	shf.l.wrap.b32 	%r950, %r949, %r949, 25;
	add.s32 	%r951, %r903, %r851;
	add.s32 	%r952, %r951, %r866;
	xor.b32  	%r953, %r891, %r952;
	shf.l.wrap.b32 	%r954, %r953, %r953, 16;
	add.s32 	%r955, %r878, %r954;
	xor.b32  	%r956, %r866, %r955;
	shf.l.wrap.b32 	%r957, %r956, %r956, 20;
	add.s32 	%r958, %r957, %r852;
	add.s32 	%r959, %r958, %r952;
	xor.b32  	%r960, %r954, %r959;
	shf.l.wrap.b32 	%r961, %r960, %r960, 24;
	add.s32 	%r962, %r955, %r961;
	xor.b32  	%r963, %r957, %r962;
	shf.l.wrap.b32 	%r964, %r963, %r963, 25;
	xor.b32  	%r965, %r948, %r917;
	xor.b32  	%r966, %r962, %r931;
	xor.b32  	%r967, %r920, %r945;
	xor.b32  	%r968, %r934, %r959;
	xor.b32  	%r969, %r933, %r964;
	xor.b32  	%r970, %r947, %r922;
	xor.b32  	%r971, %r961, %r936;
	xor.b32  	%r972, %r919, %r950;
	shl.b32 	%r973, %r1, 3;
	cvta.to.global.u64 	%rd46, %rd49;
	mul.wide.u32 	%rd47, %r973, 4;
	add.s64 	%rd48, %rd46, %rd47;
	st.global.u32 	[%rd48], %r965;
	st.global.u32 	[%rd48+4], %r966;
	st.global.u32 	[%rd48+8], %r967;
	st.global.u32 	[%rd48+12], %r968;
	st.global.u32 	[%rd48+16], %r969;
	st.global.u32 	[%rd48+20], %r970;
	st.global.u32 	[%rd48+24], %r971;
	st.global.u32 	[%rd48+28], %r972;
	ret;

}
	// .globl	_ZN3lux4cuda6blake317hash_batch_kernelEPKhPjPKjjj
.visible .entry _ZN3lux4cuda6blake317hash_batch_kernelEPKhPjPKjjj(
	.param .u64 .ptr .align 1 _ZN3lux4cuda6blake317hash_batch_kernelEPKhPjPKjjj_param_0,
	.param .u64 .ptr .align 1 _ZN3lux4cuda6blake317hash_batch_kernelEPKhPjPKjjj_param_1,
	.param .u64 .ptr .align 1 _ZN3lux4cuda6blake317hash_batch_kernelEPKhPjPKjjj_param_2,
	.param .u32 _ZN3lux4cuda6blake317hash_batch_kernelEPKhPjPKjjj_param_3,
	.param .u32 _ZN3lux4cuda6blake317hash_batch_kernelEPKhPjPKjjj_param_4
)
{
	.local .align 16 .b8 	__local_depot1[128];
	.reg .b64 	%SP;
	.reg .b64 	%SPL;
	.reg .pred 	%p<10>;
	.reg .b16 	%rs<2>;
	.reg .b32 	%r<1005>;
	.reg .b64 	%rd<58>;

	mov.u64 	%SPL, __local_depot1;
	ld.param.u64 	%rd21, [_ZN3lux4cuda6blake317hash_batch_kernelEPKhPjPKjjj_param_0];
	ld.param.u64 	%rd23, [_ZN3lux4cuda6blake317hash_batch_kernelEPKhPjPKjjj_param_2];
	ld.param.u32 	%r53, [_ZN3lux4cuda6blake317hash_batch_kernelEPKhPjPKjjj_param_3];
	ld.param.u32 	%r54, [_ZN3lux4cuda6blake317hash_batch_kernelEPKhPjPKjjj_param_4];
	add.u64 	%rd1, %SPL, 0;
	add.u64 	%rd2, %SPL, 64;
	mov.u32 	%r55, %ctaid.x;
	mov.u32 	%r56, %ntid.x;
	mov.u32 	%r57, %tid.x;
	mad.lo.s32 	%r1, %r55, %r56, %r57;
	setp.ge.u32 	%p1, %r1, %r54;
	@%p1 bra 	$L__BB1_9;
	cvta.to.global.u64 	%rd26, %rd23;
	mul.lo.s32 	%r2, %r53, %r1;
	mul.wide.u32 	%rd27, %r1, 4;
	add.s64 	%rd28, %rd26, %rd27;
	ld.global.nc.u32 	%r3, [%rd28];
	ld.const.u32 	%r4, [_ZN3lux4cuda6blake32IVE];
	ld.const.u32 	%r5, [_ZN3lux4cuda6blake32IVE+4];
	ld.const.u32 	%r6, [_ZN3lux4cuda6blake32IVE+8];
	ld.const.u32 	%r7, [_ZN3lux4cuda6blake32IVE+12];
	ld.const.u32 	%r1000, [_ZN3lux4cuda6blake32IVE+16];
	ld.const.u32 	%r999, [_ZN3lux4cuda6blake32IVE+20];
	ld.const.u32 	%r998, [_ZN3lux4cuda6blake32IVE+24];
	ld.const.u32 	%r997, [_ZN3lux4cuda6blake32IVE+28];
	setp.eq.s32 	%p2, %r3, 0;
	mov.u32 	%r1001, %r7;
	mov.u32 	%r1002, %r6;
	mov.u32 	%r1003, %r5;
	mov.u32 	%r1004, %r4;
	@%p2 bra 	$L__BB1_8;
	ld.const.u32 	%r58, [_ZN3lux4cuda6blake315MSG_PERMUTATIONE+4];
	mul.wide.u32 	%rd30, %r58, 4;
	add.s64 	%rd3, %rd1, %rd30;
	ld.const.u32 	%r59, [_ZN3lux4cuda6blake315MSG_PERMUTATIONE+8];
	mul.wide.u32 	%rd31, %r59, 4;
	add.s64 	%rd4, %rd1, %rd31;
	ld.const.u32 	%r60, [_ZN3lux4cuda6blake315MSG_PERMUTATIONE+16];
	mul.wide.u32 	%rd32, %r60, 4;
	add.s64 	%rd5, %rd1, %rd32;
	ld.const.u32 	%r61, [_ZN3lux4cuda6blake315MSG_PERMUTATIONE+20];
	mul.wide.u32 	%rd33, %r61, 4;
	add.s64 	%rd6, %rd1, %rd33;
	ld.const.u32 	%r62, [_ZN3lux4cuda6blake315MSG_PERMUTATIONE+24];
	mul.wide.u32 	%rd34, %r62, 4;
	add.s64 	%rd7, %rd1, %rd34;
	ld.const.u32 	%r63, [_ZN3lux4cuda6blake315MSG_PERMUTATIONE+28];
	mul.wide.u32 	%rd35, %r63, 4;
	add.s64 	%rd8, %rd1, %rd35;
	ld.const.u32 	%r64, [_ZN3lux4cuda6blake315MSG_PERMUTATIONE+32];
	mul.wide.u32 	%rd36, %r64, 4;
	add.s64 	%rd9, %rd1, %rd36;
	ld.const.u32 	%r65, [_ZN3lux4cuda6blake315MSG_PERMUTATIONE+36];
	mul.wide.u32 	%rd37, %r65, 4;
	add.s64 	%rd10, %rd1, %rd37;
	ld.const.u32 	%r66, [_ZN3lux4cuda6blake315MSG_PERMUTATIONE+40];
	mul.wide.u32 	%rd38, %r66, 4;
	add.s64 	%rd11, %rd1, %rd38;
	ld.const.u32 	%r67, [_ZN3lux4cuda6blake315MSG_PERMUTATIONE+44];
	mul.wide.u32 	%rd39, %r67, 4;
	add.s64 	%rd12, %rd1, %rd39;
	ld.const.u32 	%r68, [_ZN3lux4cuda6blake315MSG_PERMUTATIONE+48];
	mul.wide.u32 	%rd40, %r68, 4;
	add.s64 	%rd13, %rd1, %rd40;
	ld.const.u32 	%r69, [_ZN3lux4cuda6blake315MSG_PERMUTATIONE+52];
	mul.wide.u32 	%rd41, %r69, 4;
	add.s64 	%rd14, %rd1, %rd41;
	ld.const.u32 	%r70, [_ZN3lux4cuda6blake315MSG_PERMUTATIONE+56];
	mul.wide.u32 	%rd42, %r70, 4;
	add.s64 	%rd15, %rd1, %rd42;
	ld.const.u32 	%r71, [_ZN3lux4cuda6blake315MSG_PERMUTATIONE+60];
	mul.wide.u32 	%rd43, %r71, 4;
	add.s64 	%rd16, %rd1, %rd43;
	cvta.to.global.u64 	%rd17, %rd21;
	cvt.u64.u32 	%rd18, %r2;
	mov.b64 	%rd57, 0;
	ld.const.u32 	%r211, [_ZN3lux4cuda6blake315MSG_PERMUTATIONE];
	ld.const.u32 	%r215, [_ZN3lux4cuda6blake315MSG_PERMUTATIONE+12];
	mov.u32 	%r1001, %r7;
	mov.u32 	%r1002, %r6;
	mov.u32 	%r1003, %r5;
	mov.u32 	%r1004, %r4;
	mov.u32 	%r990, %r3;
$L__BB1_3:
	mov.b32 	%r991, 0;
	st.local.v4.u32 	[%rd2], {%r991, %r991, %r991, %r991};
	st.local.v4.u32 	[%rd2+16], {%r991, %r991, %r991, %r991};
	st.local.v4.u32 	[%rd2+32], {%r991, %r991, %r991, %r991};
	st.local.v4.u32 	[%rd2+48], {%r991, %r991, %r991, %r991};
	min.u32 	%r21, %r990, 64;
	sub.s32 	%r22, %r3, %r990;
$L__BB1_4:
	add.s32 	%r992, %r22, %r991;
	mov.b32 	%r995, 1;
	mov.b32 	%r993, 0;
	mov.u32 	%r994, %r991;
	mov.u32 	%r996, %r993;
$L__BB1_5:
	add.s32 	%r75, %r995, -1;
	cvt.u64.u32 	%rd44, %r992;
	add.s64 	%rd45, %rd44, %rd18;
	add.s64 	%rd46, %rd17, %rd45;
	ld.global.nc.u8 	%rs1, [%rd46];
	cvt.u32.u8 	%r76, %rs1;
	shl.b32 	%r77, %r76, %r993;
	or.b32  	%r996, %r77, %r996;
	setp.lt.u32 	%p3, %r75, 3;
	add.s32 	%r994, %r994, 1;
	setp.lt.u32 	%p4, %r994, %r21;
	and.pred  	%p5, %p3, %p4;
	add.s32 	%r995, %r995, 1;
	add.s32 	%r993, %r993, 8;
	add.s32 	%r992, %r992, 1;
	@%p5 bra 	$L__BB1_5;
	cvt.u64.u32 	%rd47, %r991;
	add.s64 	%rd48, %rd2, %rd47;
	st.local.u32 	[%rd48], %r996;
	add.s32 	%r991, %r991, 4;
	setp.lt.u32 	%p6, %r991, %r21;
	@%p6 bra 	$L__BB1_4;
	setp.eq.s64 	%p7, %rd57, 0;
	selp.u32 	%r78, 1, 0, %p7;
	setp.lt.u32 	%p8, %r990, 65;
	or.b32  	%r79, %r78, 10;
	selp.b32 	%r80, %r79, %r78, %p8;
	cvt.u32.u64 	%r81, %rd57;
	{ .reg .b32 tmp; mov.b64 {tmp, %r82}, %rd57; }
	ld.local.v4.u32 	{%r83, %r84, %r85, %r86}, [%rd2];
	st.local.v4.u32 	[%rd1], {%r83, %r84, %r85, %r86};
	ld.local.v4.u32 	{%r87, %r88, %r89, %r90}, [%rd2+16];
	st.local.v4.u32 	[%rd1+16], {%r87, %r88, %r89, %r90};
	ld.local.v4.u32 	{%r91, %r92, %r93, %r94}, [%rd2+32];
	st.local.v4.u32 	[%rd1+32], {%r91, %r92, %r93, %r94};
	ld.local.v4.u32 	{%r95, %r96, %r97, %r98}, [%rd2+48];
	st.local.v4.u32 	[%rd1+48], {%r95, %r96, %r97, %r98};
	add.s32 	%r99, %r1004, %r83;
	add.s32 	%r100, %r99, %r1000;
	xor.b32  	%r101, %r100, %r81;
	shf.l.wrap.b32 	%r102, %r101, %r101, 16;
	add.s32 	%r103, %r4, %r102;
	xor.b32  	%r104, %r1000, %r103;
	shf.l.wrap.b32 	%r105, %r104, %r104, 20;
	add.s32 	%r106, %r105, %r84;
	add.s32 	%r107, %r106, %r100;
	xor.b32  	%r108, %r102, %r107;
	shf.l.wrap.b32 	%r109, %r108, %r108, 24;
	add.s32 	%r110, %r103, %r109;
	xor.b32  	%r111, %r105, %r110;
	shf.l.wrap.b32 	%r112, %r111, %r111, 25;
	add.s32 	%r113, %r1003, %r85;
	add.s32 	%r114, %r113, %r999;
	xor.b32  	%r115, %r114, %r82;
	shf.l.wrap.b32 	%r116, %r115, %r115, 16;
	add.s32 	%r117, %r5, %r116;
	xor.b32  	%r118, %r999, %r117;
	shf.l.wrap.b32 	%r119, %r118, %r118, 20;
	add.s32 	%r120, %r119, %r86;
	add.s32 	%r121, %r120, %r114;
	xor.b32  	%r122, %r116, %r121;
	shf.l.wrap.b32 	%r123, %r122, %r122, 24;
	add.s32 	%r124, %r117, %r123;
	xor.b32  	%r125, %r119, %r124;
	shf.l.wrap.b32 	%r126, %r125, %r125, 25;
	add.s32 	%r127, %r1002, %r87;
	add.s32 	%r128, %r127, %r998;
	xor.b32  	%r129, %r21, %r128;
	shf.l.wrap.b32 	%r130, %r128, %r129, 16;
	add.s32 	%r131, %r6, %r130;
	xor.b32  	%r132, %r998, %r131;
	shf.l.wrap.b32 	%r133, %r132, %r132, 20;
	add.s32 	%r134, %r133, %r88;
	add.s32 	%r135, %r134, %r128;
	xor.b32  	%r136, %r130, %r135;
	shf.l.wrap.b32 	%r137, %r136, %r136, 24;
	add.s32 	%r138, %r131, %r137;
	xor.b32  	%r139, %r133, %r138;
	shf.l.wrap.b32 	%r140, %r139, %r139, 25;
	add.s32 	%r141, %r1001, %r89;
	add.s32 	%r142, %r141, %r997;
	xor.b32  	%r143, %r80, %r142;
	shf.l.wrap.b32 	%r144, %r142, %r143, 16;
	add.s32 	%r145, %r7, %r144;
	xor.b32  	%r146, %r997, %r145;
	shf.l.wrap.b32 	%r147, %r146, %r146, 20;
	add.s32 	%r148, %r147, %r90;
	add.s32 	%r149, %r148, %r142;
	xor.b32  	%r150, %r144, %r149;
	shf.l.wrap.b32 	%r151, %r150, %r150, 24;
	add.s32 	%r152, %r145, %r151;
	xor.b32  	%r153, %r147, %r152;
	shf.l.wrap.b32 	%r154, %r153, %r153, 25;
	add.s32 	%r155, %r107, %r91;
	add.s32 	%r156, %r155, %r126;
	xor.b32  	%r157, %r151, %r156;
	shf.l.wrap.b32 	%r158, %r157, %r157, 16;
	add.s32 	%r159, %r138, %r158;
	xor.b32  	%r160, %r126, %r159;
	shf.l.wrap.b32 	%r161, %r160, %r160, 20;
	add.s32 	%r162, %r161, %r92;
	add.s32 	%r163, %r162, %r156;
	xor.b32  	%r164, %r158, %r163;
	shf.l.wrap.b32 	%r165, %r164, %r164, 24;
	add.s32 	%r166, %r159, %r165;
	xor.b32  	%r167, %r161, %r166;
	shf.l.wrap.b32 	%r168, %r167, %r167, 25;
	add.s32 	%r169, %r121, %r93;
	add.s32 	%r170, %r169, %r140;
	xor.b32  	%r171, %r109, %r170;
	shf.l.wrap.b32 	%r172, %r171, %r171, 16;
	add.s32 	%r173, %r152, %r172;
	xor.b32  	%r174, %r140, %r173;
	shf.l.wrap.b32 	%r175, %r174, %r174, 20;
	add.s32 	%r176, %r175, %r94;
	add.s32 	%r177, %r176, %r170;
	xor.b32  	%r178, %r172, %r177;
	shf.l.wrap.b32 	%r179, %r178, %r178, 24;
	add.s32 	%r180, %r173, %r179;
	xor.b32  	%r181, %r175, %r180;
	shf.l.wrap.b32 	%r182, %r181, %r181, 25;
	add.s32 	%r183, %r135, %r95;
	add.s32 	%r184, %r183, %r154;
	xor.b32  	%r185, %r123, %r184;
	shf.l.wrap.b32 	%r186, %r185, %r185, 16;
	add.s32 	%r187, %r110, %r186;
	xor.b32  	%r188, %r154, %r187;
	shf.l.wrap.b32 	%r189, %r188, %r188, 20;
	add.s32 	%r190, %r189, %r96;
	add.s32 	%r191, %r190, %r184;
	xor.b32  	%r192, %r186, %r191;
	shf.l.wrap.b32 	%r193, %r192, %r192, 24;
	add.s32 	%r194, %r187, %r193;
	xor.b32  	%r195, %r189, %r194;
	shf.l.wrap.b32 	%r196, %r195, %r195, 25;
	add.s32 	%r197, %r149, %r97;
	add.s32 	%r198, %r197, %r112;
	xor.b32  	%r199, %r137, %r198;
	shf.l.wrap.b32 	%r200, %r199, %r199, 16;
	add.s32 	%r201, %r124, %r200;
	xor.b32  	%r202, %r112, %r201;
	shf.l.wrap.b32 	%r203, %r202, %r202, 20;
	add.s32 	%r204, %r203, %r98;
	add.s32 	%r205, %r204, %r198;
	xor.b32  	%r206, %r200, %r205;
	shf.l.wrap.b32 	%r207, %r206, %r206, 24;
	add.s32 	%r208, %r201, %r207;
	xor.b32  	%r209, %r203, %r208;
	shf.l.wrap.b32 	%r210, %r209, %r209, 25;
	mul.wide.u32 	%rd49, %r211, 4;
	add.s64 	%rd50, %rd1, %rd49;
	ld.local.u32 	%r212, [%rd50];
	ld.local.u32 	%r213, [%rd3];
	ld.local.u32 	%r214, [%rd4];
	mul.wide.u32 	%rd51, %r215, 4;
	add.s64 	%rd52, %rd1, %rd51;
	ld.local.u32 	%r216, [%rd52];
	ld.local.u32 	%r217, [%rd5];
	ld.local.u32 	%r218, [%rd6];
	ld.local.u32 	%r219, [%rd7];
	ld.local.u32 	%r220, [%rd8];
	ld.local.u32 	%r221, [%rd9];
	ld.local.u32 	%r222, [%rd10];
	ld.local.u32 	%r223, [%rd11];
	ld.local.u32 	%r224, [%rd12];
	ld.local.u32 	%r225, [%rd13];
	ld.local.u32 	%r226, [%rd14];
	ld.local.u32 	%r227, [%rd15];
	ld.local.u32 	%r228, [%rd16];
	st.local.v4.u32 	[%rd1], {%r212, %r213, %r214, %r216};
	st.local.v4.u32 	[%rd1+16], {%r217, %r218, %r219, %r220};
	st.local.v4.u32 	[%rd1+32], {%r221, %r222, %r223, %r224};
	st.local.v4.u32 	[%rd1+48], {%r225, %r226, %r227, %r228};
	add.s32 	%r229, %r163, %r212;
	add.s32 	%r230, %r229, %r210;
	xor.b32  	%r231, %r179, %r230;
	shf.l.wrap.b32 	%r232, %r231, %r231, 16;
	add.s32 	%r233, %r194, %r232;
	xor.b32  	%r234, %r210, %r233;
	shf.l.wrap.b32 	%r235, %r234, %r234, 20;
	add.s32 	%r236, %r235, %r213;
	add.s32 	%r237, %r236, %r230;
	xor.b32  	%r238, %r232, %r237;
	shf.l.wrap.b32 	%r239, %r238, %r238, 24;
	add.s32 	%r240, %r233, %r239;
	xor.b32  	%r241, %r235, %r240;
	shf.l.wrap.b32 	%r242, %r241, %r241, 25;
	add.s32 	%r243, %r177, %r214;
	add.s32 	%r244, %r243, %r168;
	xor.b32  	%r245, %r193, %r244;
	shf.l.wrap.b32 	%r246, %r245, %r245, 16;
	add.s32 	%r247, %r208, %r246;
	xor.b32  	%r248, %r168, %r247;
	shf.l.wrap.b32 	%r249, %r248, %r248, 20;
	add.s32 	%r250, %r249, %r216;
	add.s32 	%r251, %r250, %r244;
	xor.b32  	%r252, %r246, %r251;
	shf.l.wrap.b32 	%r253, %r252, %r252, 24;
	add.s32 	%r254, %r247, %r253;
	xor.b32  	%r255, %r249, %r254;
	shf.l.wrap.b32 	%r256, %r255, %r255, 25;
	add.s32 	%r257, %r191, %r217;
	add.s32 	%r258, %r257, %r182;
	xor.b32  	%r259, %r207, %r258;
	shf.l.wrap.b32 	%r260, %r259, %r259, 16;
	add.s32 	%r261, %r166, %r260;
	xor.b32  	%r262, %r182, %r261;
	shf.l.wrap.b32 	%r263, %r262, %r262, 20;
	add.s32 	%r264, %r263, %r218;
	add.s32 	%r265, %r264, %r258;
	xor.b32  	%r266, %r260, %r265;
	shf.l.wrap.b32 	%r267, %r266, %r266, 24;
	add.s32 	%r268, %r261, %r267;
	xor.b32  	%r269, %r263, %r268;
	shf.l.wrap.b32 	%r270, %r269, %r269, 25;
	add.s32 	%r271, %r205, %r219;
	add.s32 	%r272, %r271, %r196;
	xor.b32  	%r273, %r165, %r272;
	shf.l.wrap.b32 	%r274, %r273, %r273, 16;
	add.s32 	%r275, %r180, %r274;
	xor.b32  	%r276, %r196, %r275;
	shf.l.wrap.b32 	%r277, %r276, %r276, 20;
	add.s32 	%r278, %r277, %r220;
	add.s32 	%r279, %r278, %r272;
	xor.b32  	%r280, %r274, %r279;
	shf.l.wrap.b32 	%r281, %r280, %r280, 24;
	add.s32 	%r282, %r275, %r281;
	xor.b32  	%r283, %r277, %r282;
	shf.l.wrap.b32 	%r284, %r283, %r283, 25;
	add.s32 	%r285, %r237, %r221;
	add.s32 	%r286, %r285, %r256;
	xor.b32  	%r287, %r281, %r286;
	shf.l.wrap.b32 	%r288, %r287, %r287, 16;
	add.s32 	%r289, %r268, %r288;
	xor.b32  	%r290, %r256, %r289;
	shf.l.wrap.b32 	%r291, %r290, %r290, 20;
	add.s32 	%r292, %r291, %r222;
	add.s32 	%r293, %r292, %r286;
	xor.b32  	%r294, %r288, %r293;
	shf.l.wrap.b32 	%r295, %r294, %r294, 24;
	add.s32 	%r296, %r289, %r295;
	xor.b32  	%r297, %r291, %r296;
	shf.l.wrap.b32 	%r298, %r297, %r297, 25;
	add.s32 	%r299, %r251, %r223;
	add.s32 	%r300, %r299, %r270;
	xor.b32  	%r301, %r239, %r300;
	shf.l.wrap.b32 	%r302, %r301, %r301, 16;
	add.s32 	%r303, %r282, %r302;
	xor.b32  	%r304, %r270, %r303;
	shf.l.wrap.b32 	%r305, %r304, %r304, 20;
	add.s32 	%r306, %r305, %r224;
	add.s32 	%r307, %r306, %r300;
	xor.b32  	%r308, %r302, %r307;
	shf.l.wrap.b32 	%r309, %r308, %r308, 24;
	add.s32 	%r310, %r303, %r309;
	xor.b32  	%r311, %r305, %r310;
	shf.l.wrap.b32 	%r312, %r311, %r311, 25;
	add.s32 	%r313, %r265, %r225;
	add.s32 	%r314, %r313, %r284;
	xor.b32  	%r315, %r253, %r314;
	shf.l.wrap.b32 	%r316, %r315, %r315, 16;
	add.s32 	%r317, %r240, %r316;
	xor.b32  	%r318, %r284, %r317;
	shf.l.wrap.b32 	%r319, %r318, %r318, 20;
	add.s32 	%r320, %r319, %r226;
	add.s32 	%r321, %r320, %r314;
	xor.b32  	%r322, %r316, %r321;
	shf.l.wrap.b32 	%r323, %r322, %r322, 24;
	add.s32 	%r324, %r317, %r323;
	xor.b32  	%r325, %r319, %r324;
	shf.l.wrap.b32 	%r326, %r325, %r325, 25;
	add.s32 	%r327, %r279, %r227;
	add.s32 	%r328, %r327, %r242;
	xor.b32  	%r329, %r267, %r328;
	shf.l.wrap.b32 	%r330, %r329, %r329, 16;
	add.s32 	%r331, %r254, %r330;
	xor.b32  	%r332, %r242, %r331;
	shf.l.wrap.b32 	%r333, %r332, %r332, 20;
	add.s32 	%r334, %r333, %r228;
	add.s32 	%r335, %r334, %r328;
	xor.b32  	%r336, %r330, %r335;
	shf.l.wrap.b32 	%r337, %r336, %r336, 24;
	add.s32 	%r338, %r331, %r337;
	xor.b32  	%r339, %r333, %r338;
	shf.l.wrap.b32 	%r340, %r339, %r339, 25;
	ld.local.u32 	%r341, [%rd50];
	ld.local.u32 	%r342, [%rd3];
	ld.local.u32 	%r343, [%rd4];
	ld.local.u32 	%r344, [%rd52];
	ld.local.u32 	%r345, [%rd5];
	ld.local.u32 	%r346, [%rd6];
	ld.local.u32 	%r347, [%rd7];
	ld.local.u32 	%r348, [%rd8];
	ld.local.u32 	%r349, [%rd9];
	ld.local.u32 	%r350, [%rd10];
	ld.local.u32 	%r351, [%rd11];
	ld.local.u32 	%r352, [%rd12];
	ld.local.u32 	%r353, [%rd13];
	ld.local.u32 	%r354, [%rd14];
	ld.local.u32 	%r355, [%rd15];
	ld.local.u32 	%r356, [%rd16];
	st.local.v4.u32 	[%rd1], {%r341, %r342, %r343, %r344};
	st.local.v4.u32 	[%rd1+16], {%r345, %r346, %r347, %r348};
	st.local.v4.u32 	[%rd1+32], {%r349, %r350, %r351, %r352};
	st.local.v4.u32 	[%rd1+48], {%r353, %r354, %r355, %r356};
	add.s32 	%r357, %r293, %r341;
	add.s32 	%r358, %r357, %r340;
	xor.b32  	%r359, %r309, %r358;
	shf.l.wrap.b32 	%r360, %r359, %r359, 16;
	add.s32 	%r361, %r324, %r360;
	xor.b32  	%r362, %r340, %r361;
	shf.l.wrap.b32 	%r363, %r362, %r362, 20;
	add.s32 	%r364, %r363, %r342;
	add.s32 	%r365, %r364, %r358;
	xor.b32  	%r366, %r360, %r365;
	shf.l.wrap.b32 	%r367, %r366, %r366, 24;
	add.s32 	%r368, %r361, %r367;
	xor.b32  	%r369, %r363, %r368;
	shf.l.wrap.b32 	%r370, %r369, %r369, 25;
	add.s32 	%r371, %r307, %r343;
	add.s32 	%r372, %r371, %r298;
	xor.b32  	%r373, %r323, %r372;
	shf.l.wrap.b32 	%r374, %r373, %r373, 16;
	add.s32 	%r375, %r338, %r374;
	xor.b32  	%r376, %r298, %r375;
	shf.l.wrap.b32 	%r377, %r376, %r376, 20;
	add.s32 	%r378, %r377, %r344;
	add.s32 	%r379, %r378, %r372;
	xor.b32  	%r380, %r374, %r379;
	shf.l.wrap.b32 	%r381, %r380, %r380, 24;
	add.s32 	%r382, %r375, %r381;
	xor.b32  	%r383, %r377, %r382;
	shf.l.wrap.b32 	%r384, %r383, %r383, 25;
	add.s32 	%r385, %r321, %r345;
	add.s32 	%r386, %r385, %r312;
	xor.b32  	%r387, %r337, %r386;
	shf.l.wrap.b32 	%r388, %r387, %r387, 16;
	add.s32 	%r389, %r296, %r388;
	xor.b32  	%r390, %r312, %r389;
	shf.l.wrap.b32 	%r391, %r390, %r390, 20;
	add.s32 	%r392, %r391, %r346;
	add.s32 	%r393, %r392, %r386;
	xor.b32  	%r394, %r388, %r393;
	shf.l.wrap.b32 	%r395, %r394, %r394, 24;
	add.s32 	%r396, %r389, %r395;
	xor.b32  	%r397, %r391, %r396;
	shf.l.wrap.b32 	%r398, %r397, %r397, 25;
	add.s32 	%r399, %r335, %r347;
	add.s32 	%r400, %r399, %r326;
	xor.b32  	%r401, %r295, %r400;
	shf.l.wrap.b32 	%r402, %r401, %r401, 16;
	add.s32 	%r403, %r310, %r402;
	xor.b32  	%r404, %r326, %r403;
	shf.l.wrap.b32 	%r405, %r404, %r404, 20;
	add.s32 	%r406, %r405, %r348;
	add.s32 	%r407, %r406, %r400;
	xor.b32  	%r408, %r402, %r407;
	shf.l.wrap.b32 	%r409, %r408, %r408, 24;
	add.s32 	%r410, %r403, %r409;
	xor.b32  	%r411, %r405, %r410;
	shf.l.wrap.b32 	%r412, %r411, %r411, 25;
	add.s32 	%r413, %r365, %r349;
	add.s32 	%r414, %r413, %r384;
	xor.b32  	%r415, %r409, %r414;
	shf.l.wrap.b32 	%r416, %r415, %r415, 16;
	add.s32 	%r417, %r396, %r416;
	xor.b32  	%r418, %r384, %r417;
	shf.l.wrap.b32 	%r419, %r418, %r418, 20;
	add.s32 	%r420, %r419, %r350;
	add.s32 	%r421, %r420, %r414;
	xor.b32  	%r422, %r416, %r421;
	shf.l.wrap.b32 	%r423, %r422, %r422, 24;
	add.s32 	%r424, %r417, %r423;
	xor.b32  	%r425, %r419, %r424;
	shf.l.wrap.b32 	%r426, %r425, %r425, 25;
	add.s32 	%r427, %r379, %r351;
	add.s32 	%r428, %r427, %r398;
	xor.b32  	%r429, %r367, %r428;
	shf.l.wrap.b32 	%r430, %r429, %r429, 16;
	add.s32 	%r431, %r410, %r430;
	xor.b32  	%r432, %r398, %r431;
	shf.l.wrap.b32 	%r433, %r432, %r432, 20;
	add.s32 	%r434, %r433, %r352;
	add.s32 	%r435, %r434, %r428;
	xor.b32  	%r436, %r430, %r435;
	shf.l.wrap.b32 	%r437, %r436, %r436, 24;
	add.s32 	%r438, %r431, %r437;
	xor.b32  	%r439, %r433, %r438;
	shf.l.wrap.b32 	%r440, %r439, %r439, 25;
	add.s32 	%r441, %r393, %r353;
	add.s32 	%r442, %r441, %r412;
	xor.b32  	%r443, %r381, %r442;
	shf.l.wrap.b32 	%r444, %r443, %r443, 16;
	add.s32 	%r445, %r368, %r444;
	xor.b32  	%r446, %r412, %r445;
	shf.l.wrap.b32 	%r447, %r446, %r446, 20;
	add.s32 	%r448, %r447, %r354;
	add.s32 	%r449, %r448, %r442;
	xor.b32  	%r450, %r444, %r449;
	shf.l.wrap.b32 	%r451, %r450, %r450, 24;
	add.s32 	%r452, %r445, %r451;
	xor.b32  	%r453, %r447, %r452;
	shf.l.wrap.b32 	%r454, %r453, %r453, 25;
	add.s32 	%r455, %r407, %r355;
	add.s32 	%r456, %r455, %r370;
	xor.b32  	%r457, %r395, %r456;
	shf.l.wrap.b32 	%r458, %r457, %r457, 16;
	add.s32 	%r459, %r382, %r458;
	xor.b32  	%r460, %r370, %r459;
	shf.l.wrap.b32 	%r461, %r460, %r460, 20;
	add.s32 	%r462, %r461, %r356;
	add.s32 	%r463, %r462, %r456;
	xor.b32  	%r464, %r458, %r463;
	shf.l.wrap.b32 	%r465, %r464, %r464, 24;
	add.s32 	%r466, %r459, %r465;
	xor.b32  	%r467, %r461, %r466;
	shf.l.wrap.b32 	%r468, %r467, %r467, 25;
	ld.local.u32 	%r469, [%rd50];
	ld.local.u32 	%r470, [%rd3];
	ld.local.u32 	%r471, [%rd4];
	ld.local.u32 	%r472, [%rd52];
	ld.local.u32 	%r473, [%rd5];
	ld.local.u32 	%r474, [%rd6];
	ld.local.u32 	%r475, [%rd7];
	ld.local.u32 	%r476, [%rd8];
	ld.local.u32 	%r477, [%rd9];
	ld.local.u32 	%r478, [%rd10];
	ld.local.u32 	%r479, [%rd11];
	ld.local.u32 	%r480, [%rd12];
	ld.local.u32 	%r481, [%rd13];
	ld.local.u32 	%r482, [%rd14];
	ld.local.u32 	%r483, [%rd15];
	ld.local.u32 	%r484, [%rd16];
	st.local.v4.u32 	[%rd1], {%r469, %r470, %r471, %r472};
	st.local.v4.u32 	[%rd1+16], {%r473, %r474, %r475, %r476};
	st.local.v4.u32 	[%rd1+32], {%r477, %r478, %r479, %r480};
	st.local.v4.u32 	[%rd1+48], {%r481, %r482, %r483, %r484};
	add.s32 	%r485, %r421, %r469;
	add.s32 	%r486, %r485, %r468;
	xor.b32  	%r487, %r437, %r486;
	shf.l.wrap.b32 	%r488, %r487, %r487, 16;
	add.s32 	%r489, %r452, %r488;
	xor.b32  	%r490, %r468, %r489;
	shf.l.wrap.b32 	%r491, %r490, %r490, 20;
	add.s32 	%r492, %r491, %r470;
	add.s32 	%r493, %r492, %r486;
	xor.b32  	%r494, %r488, %r493;
	shf.l.wrap.b32 	%r495, %r494, %r494, 24;
	add.s32 	%r496, %r489, %r495;
	xor.b32  	%r497, %r491, %r496;
	shf.l.wrap.b32 	%r498, %r497, %r497, 25;
	add.s32 	%r499, %r435, %r471;
	add.s32 	%r500, %r499, %r426;
	xor.b32  	%r501, %r451, %r500;
	shf.l.wrap.b32 	%r502, %r501, %r501, 16;
	add.s32 	%r503, %r466, %r502;
	xor.b32  	%r504, %r426, %r503;
	shf.l.wrap.b32 	%r505, %r504, %r504, 20;
	add.s32 	%r506, %r505, %r472;
	add.s32 	%r507, %r506, %r500;
	xor.b32  	%r508, %r502, %r507;
	shf.l.wrap.b32 	%r509, %r508, %r508, 24;
	add.s32 	%r510, %r503, %r509;
	xor.b32  	%r511, %r505, %r510;
	shf.l.wrap.b32 	%r512, %r511, %r511, 25;
	add.s32 	%r513, %r449, %r473;
	add.s32 	%r514, %r513, %r440;
	xor.b32  	%r515, %r465, %r514;
	shf.l.wrap.b32 	%r516, %r515, %r515, 16;
	add.s32 	%r517, %r424, %r516;
	xor.b32  	%r518, %r440, %r517;
	shf.l.wrap.b32 	%r519, %r518, %r518, 20;
	add.s32 	%r520, %r519, %r474;
	add.s32 	%r521, %r520, %r514;
	xor.b32  	%r522, %r516, %r521;
	shf.l.wrap.b32 	%r523, %r522, %r522, 24;
	add.s32 	%r524, %r517, %r523;
	xor.b32  	%r525, %r519, %r524;
	shf.l.wrap.b32 	%r526, %r525, %r525, 25;
	add.s32 	%r527, %r463, %r475;
	add.s32 	%r528, %r527, %r454;
	xor.b32  	%r529, %r423, %r528;
	shf.l.wrap.b32 	%r530, %r529, %r529, 16;
	add.s32 	%r531, %r438, %r530;
	xor.b32  	%r532, %r454, %r531;
	shf.l.wrap.b32 	%r533, %r532, %r532, 20;
	add.s32 	%r534, %r533, %r476;
	add.s32 	%r535, %r534, %r528;
	xor.b32  	%r536, %r530, %r535;
	shf.l.wrap.b32 	%r537, %r536, %r536, 24;
	add.s32 	%r538, %r531, %r537;
	xor.b32  	%r539, %r533, %r538;
	shf.l.wrap.b32 	%r540, %r539, %r539, 25;
	add.s32 	%r541, %r493, %r477;
	add.s32 	%r542, %r541, %r512;
	xor.b32  	%r543, %r537, %r542;
	shf.l.wrap.b32 	%r544, %r543, %r543, 16;
	add.s32 	%r545, %r524, %r544;
	xor.b32  	%r546, %r512, %r545;
	shf.l.wrap.b32 	%r547, %r546, %r546, 20;
	add.s32 	%r548, %r547, %r478;
	add.s32 	%r549, %r548, %r542;
	xor.b32  	%r550, %r544, %r549;
	shf.l.wrap.b32 	%r551, %r550, %r550, 24;
	add.s32 	%r552, %r545, %r551;
	xor.b32  	%r553, %r547, %r552;
	shf.l.wrap.b32 	%r554, %r553, %r553, 25;
	add.s32 	%r555, %r507, %r479;
	add.s32 	%r556, %r555, %r526;
	xor.b32  	%r557, %r495, %r556;
	shf.l.wrap.b32 	%r558, %r557, %r557, 16;
	add.s32 	%r559, %r538, %r558;
	xor.b32  	%r560, %r526, %r559;
	shf.l.wrap.b32 	%r561, %r560, %r560, 20;
	add.s32 	%r562, %r561, %r480;
	add.s32 	%r563, %r562, %r556;
	xor.b32  	%r564, %r558, %r563;
	shf.l.wrap.b32 	%r565, %r564, %r564, 24;
	add.s32 	%r566, %r559, %r565;
	xor.b32  	%r567, %r561, %r566;
	shf.l.wrap.b32 	%r568, %r567, %r567, 25;
	add.s32 	%r569, %r521, %r481;
	add.s32 	%r570, %r569, %r540;
	xor.b32  	%r571, %r509, %r570;
	shf.l.wrap.b32 	%r572, %r571, %r571, 16;
	add.s32 	%r573, %r496, %r572;
	xor.b32  	%r574, %r540, %r573;
	shf.l.wrap.b32 	%r575, %r574, %r574, 20;
	add.s32 	%r576, %r575, %r482;
	add.s32 	%r577, %r576, %r570;
	xor.b32  	%r578, %r572, %r577;
	shf.l.wrap.b32 	%r579, %r578, %r578, 24;
	add.s32 	%r580, %r573, %r579;
	xor.b32  	%r581, %r575, %r580;
	shf.l.wrap.b32 	%r582, %r581, %r581, 25;
	add.s32 	%r583, %r535, %r483;
	add.s32 	%r584, %r583, %r498;
	xor.b32  	%r585, %r523, %r584;
	shf.l.wrap.b32 	%r586, %r585, %r585, 16;
	add.s32 	%r587, %r510, %r586;
	xor.b32  	%r588, %r498, %r587;
	shf.l.wrap.b32 	%r589, %r588, %r588, 20;
	add.s32 	%r590, %r589, %r484;
	add.s32 	%r591, %r590, %r584;
	xor.b32  	%r592, %r586, %r591;
	shf.l.wrap.b32 	%r593, %r592, %r592, 24;
	add.s32 	%r594, %r587, %r593;
	xor.b32  	%r595, %r589, %r594;
	shf.l.wrap.b32 	%r596, %r595, %r595, 25;
	ld.local.u32 	%r597, [%rd50];
	ld.local.u32 	%r598, [%rd3];
	ld.local.u32 	%r599, [%rd4];
	ld.local.u32 	%r600, [%rd52];
	ld.local.u32 	%r601, [%rd5];
	ld.local.u32 	%r602, [%rd6];
	ld.local.u32 	%r603, [%rd7];
	ld.local.u32 	%r604, [%rd8];
	ld.local.u32 	%r605, [%rd9];
	ld.local.u32 	%r606, [%rd10];
	ld.local.u32 	%r607, [%rd11];
	ld.local.u32 	%r608, [%rd12];
	ld.local.u32 	%r609, [%rd13];
	ld.local.u32 	%r610, [%rd14];
	ld.local.u32 	%r611, [%rd15];
	ld.local.u32 	%r612, [%rd16];
	st.local.v4.u32 	[%rd1], {%r597, %r598, %r599, %r600};
	st.local.v4.u32 	[%rd1+16], {%r601, %r602, %r603, %r604};
	st.local.v4.u32 	[%rd1+32], {%r605, %r606, %r607, %r608};
	st.local.v4.u32 	[%rd1+48], {%r609, %r610, %r611, %r612};
	add.s32 	%r613, %r549, %r597;
	add.s32 	%r614, %r613, %r596;
	xor.b32  	%r615, %r565, %r614;
	shf.l.wrap.b32 	%r616, %r615, %r615, 16;
	add.s32 	%r617, %r580, %r616;
	xor.b32  	%r618, %r596, %r617;
	shf.l.wrap.b32 	%r619, %r618, %r618, 20;
	add.s32 	%r620, %r619, %r598;
	add.s32 	%r621, %r620, %r614;
	xor.b32  	%r622, %r616, %r621;
	shf.l.wrap.b32 	%r623, %r622, %r622, 24;
	add.s32 	%r624, %r617, %r623;
	xor.b32  	%r625, %r619, %r624;
	shf.l.wrap.b32 	%r626, %r625, %r625, 25;
	add.s32 	%r627, %r563, %r599;
	add.s32 	%r628, %r627, %r554;
	xor.b32  	%r629, %r579, %r628;
	shf.l.wrap.b32 	%r630, %r629, %r629, 16;
	add.s32 	%r631, %r594, %r630;
	xor.b32  	%r632, %r554, %r631;
	shf.l.wrap.b32 	%r633, %r632, %r632, 20;
	add.s32 	%r634, %r633, %r600;
	add.s32 	%r635, %r634, %r628;
	xor.b32  	%r636, %r630, %r635;
	shf.l.wrap.b32 	%r637, %r636, %r636, 24;
	add.s32 	%r638, %r631, %r637;
	xor.b32  	%r639, %r633, %r638;
	shf.l.wrap.b32 	%r640, %r639, %r639, 25;
	add.s32 	%r641, %r577, %r601;
	add.s32 	%r642, %r641, %r568;
	xor.b32  	%r643, %r593, %r642;
	shf.l.wrap.b32 	%r644, %r643, %r643, 16;
	add.s32 	%r645, %r552, %r644;
	xor.b32  	%r646, %r568, %r645;
	shf.l.wrap.b32 	%r647, %r646, %r646, 20;
	add.s32 	%r648, %r647, %r602;
	add.s32 	%r649, %r648, %r642;
	xor.b32  	%r650, %r644, %r649;
	shf.l.wrap.b32 	%r651, %r650, %r650, 24;
	add.s32 	%r652, %r645, %r651;
	xor.b32  	%r653, %r647, %r652;
	shf.l.wrap.b32 	%r654, %r653, %r653, 25;
	add.s32 	%r655, %r591, %r603;
	add.s32 	%r656, %r655, %r582;
	xor.b32  	%r657, %r551, %r656;
	shf.l.wrap.b32 	%r658, %r657, %r657, 16;
	add.s32 	%r659, %r566, %r658;
	xor.b32  	%r660, %r582, %r659;
	shf.l.wrap.b32 	%r661, %r660, %r660, 20;
	add.s32 	%r662, %r661, %r604;
	add.s32 	%r663, %r662, %r656;
	xor.b32  	%r664, %r658, %r663;
	shf.l.wrap.b32 	%r665, %r664, %r664, 24;
	add.s32 	%r666, %r659, %r665;
	xor.b32  	%r667, %r661, %r666;
	shf.l.wrap.b32 	%r668, %r667, %r667, 25;
	add.s32 	%r669, %r621, %r605;
	add.s32 	%r670, %r669, %r640;
	xor.b32  	%r671, %r665, %r670;
	shf.l.wrap.b32 	%r672, %r671, %r671, 16;
	add.s32 	%r673, %r652, %r672;
	xor.b32  	%r674, %r640, %r673;
	shf.l.wrap.b32 	%r675, %r674, %r674, 20;
	add.s32 	%r676, %r675, %r606;
	add.s32 	%r677, %r676, %r670;
	xor.b32  	%r678, %r672, %r677;
	shf.l.wrap.b32 	%r679, %r678, %r678, 24;
	add.s32 	%r680, %r673, %r679;
	xor.b32  	%r681, %r675, %r680;
	shf.l.wrap.b32 	%r682, %r681, %r681, 25;
	add.s32 	%r683, %r635, %r607;
	add.s32 	%r684, %r683, %r654;
	xor.b32  	%r685, %r623, %r684;
	shf.l.wrap.b32 	%r686, %r685, %r685, 16;
	add.s32 	%r687, %r666, %r686;
	xor.b32  	%r688, %r654, %r687;
	shf.l.wrap.b32 	%r689, %r688, %r688, 20;
	add.s32 	%r690, %r689, %r608;
	add.s32 	%r691, %r690, %r684;
	xor.b32  	%r692, %r686, %r691;
	shf.l.wrap.b32 	%r693, %r692, %r692, 24;
	add.s32 	%r694, %r687, %r693;
	xor.b32  	%r695, %r689, %r694;
	shf.l.wrap.b32 	%r696, %r695, %r695, 25;
	add.s32 	%r697, %r649, %r609;
	add.s32 	%r698, %r697, %r668;
	xor.b32  	%r699, %r637, %r698;
	shf.l.wrap.b32 	%r700, %r699, %r699, 16;
	add.s32 	%r701, %r624, %r700;
	xor.b32  	%r702, %r668, %r701;
	shf.l.wrap.b32 	%r703, %r702, %r702, 20;
	add.s32 	%r704, %r703, %r610;
	add.s32 	%r705, %r704, %r698;
	xor.b32  	%r706, %r700, %r705;
	shf.l.wrap.b32 	%r707, %r706, %r706, 24;
	add.s32 	%r708, %r701, %r707;
	xor.b32  	%r709, %r703, %r708;
	shf.l.wrap.b32 	%r710, %r709, %r709, 25;
	add.s32 	%r711, %r663, %r611;
	add.s32 	%r712, %r711, %r626;
	xor.b32  	%r713, %r651, %r712;
	shf.l.wrap.b32 	%r714, %r713, %r713, 16;
	add.s32 	%r715, %r638, %r714;
	xor.b32  	%r716, %r626, %r715;
	shf.l.wrap.b32 	%r717, %r716, %r716, 20;
	add.s32 	%r718, %r717, %r612;
	add.s32 	%r719, %r718, %r712;
	xor.b32  	%r720, %r714, %r719;
	shf.l.wrap.b32 	%r721, %r720, %r720, 24;
	add.s32 	%r722, %r715, %r721;
	xor.b32  	%r723, %r717, %r722;
	shf.l.wrap.b32 	%r724, %r723, %r723, 25;
	ld.local.u32 	%r725, [%rd50];
	ld.local.u32 	%r726, [%rd3];
	ld.local.u32 	%r727, [%rd4];
	ld.local.u32 	%r728, [%rd52];
	ld.local.u32 	%r729, [%rd5];
	ld.local.u32 	%r730, [%rd6];
	ld.local.u32 	%r731, [%rd7];
	ld.local.u32 	%r732, [%rd8];
	ld.local.u32 	%r733, [%rd9];
	ld.local.u32 	%r734, [%rd10];
	ld.local.u32 	%r735, [%rd11];
	ld.local.u32 	%r736, [%rd12];
	ld.local.u32 	%r737, [%rd13];
	ld.local.u32 	%r738, [%rd14];
	ld.local.u32 	%r739, [%rd15];
	ld.local.u32 	%r740, [%rd16];
	st.local.v4.u32 	[%rd1], {%r725, %r726, %r727, %r728};
	st.local.v4.u32 	[%rd1+16], {%r729, %r730, %r731, %r732};
	st.local.v4.u32 	[%rd1+32], {%r733, %r734, %r735, %r736};
	st.local.v4.u32 	[%rd1+48], {%r737, %r738, %r739, %r740};
	add.s32 	%r741, %r677, %r725;
	add.s32 	%r742, %r741, %r724;
	xor.b32  	%r743, %r693, %r742;
	shf.l.wrap.b32 	%r744, %r743, %r743, 16;
	add.s32 	%r745, %r708, %r744;
	xor.b32  	%r746, %r724, %r745;
	shf.l.wrap.b32 	%r747, %r746, %r746, 20;
	add.s32 	%r748, %r747, %r726;
	add.s32 	%r749, %r748, %r742;
	xor.b32  	%r750, %r744, %r749;
	shf.l.wrap.b32 	%r751, %r750, %r750, 24;
	add.s32 	%r752, %r745, %r751;
	xor.b32  	%r753, %r747, %r752;
	shf.l.wrap.b32 	%r754, %r753, %r753, 25;
	add.s32 	%r755, %r691, %r727;
	add.s32 	%r756, %r755, %r682;
	xor.b32  	%r757, %r707, %r756;
	shf.l.wrap.b32 	%r758, %r757, %r757, 16;
	add.s32 	%r759, %r722, %r758;
	xor.b32  	%r760, %r682, %r759;
	shf.l.wrap.b32 	%r761, %r760, %r760, 20;
	add.s32 	%r762, %r761, %r728;
	add.s32 	%r763, %r762, %r756;
	xor.b32  	%r764, %r758, %r763;
	shf.l.wrap.b32 	%r765, %r764, %r764, 24;
	add.s32 	%r766, %r759, %r765;
	xor.b32  	%r767, %r761, %r766;
	shf.l.wrap.b32 	%r768, %r767, %r767, 25;
	add.s32 	%r769, %r705, %r729;
	add.s32 	%r770, %r769, %r696;
	xor.b32  	%r771, %r721, %r770;
	shf.l.wrap.b32 	%r772, %r771, %r771, 16;
	add.s32 	%r773, %r680, %r772;
	xor.b32  	%r774, %r696, %r773;
	shf.l.wrap.b32 	%r775, %r774, %r774, 20;
	add.s32 	%r776, %r775, %r730;
	add.s32 	%r777, %r776, %r770;
	xor.b32  	%r778, %r772, %r777;
	shf.l.wrap.b32 	%r779, %r778, %r778, 24;
	add.s32 	%r780, %r773, %r779;
	xor.b32  	%r781, %r775, %r780;
	shf.l.wrap.b32 	%r782, %r781, %r781, 25;
	add.s32 	%r783, %r719, %r731;
	add.s32 	%r784, %r783, %r710;
	xor.b32  	%r785, %r679, %r784;
	shf.l.wrap.b32 	%r786, %r785, %r785, 16;
	add.s32 	%r787, %r694, %r786;
	xor.b32  	%r788, %r710, %r787;
	shf.l.wrap.b32 	%r789, %r788, %r788, 20;
	add.s32 	%r790, %r789, %r732;
	add.s32 	%r791, %r790, %r784;
	xor.b32  	%r792, %r786, %r791;
	shf.l.wrap.b32 	%r793, %r792, %r792, 24;
	add.s32 	%r794, %r787, %r793;
	xor.b32  	%r795, %r789, %r794;
	shf.l.wrap.b32 	%r796, %r795, %r795, 25;
	add.s32 	%r797, %r749, %r733;
	add.s32 	%r798, %r797, %r768;
	xor.b32  	%r799, %r793, %r798;
	shf.l.wrap.b32 	%r800, %r799, %r799, 16;
	add.s32 	%r801, %r780, %r800;
	xor.b32  	%r802, %r768, %r801;
	shf.l.wrap.b32 	%r803, %r802, %r802, 20;
	add.s32 	%r804, %r803, %r734;
	add.s32 	%r805, %r804, %r798;
	xor.b32  	%r806, %r800, %r805;
	shf.l.wrap.b32 	%r807, %r806, %r806, 24;
	add.s32 	%r808, %r801, %r807;
	xor.b32  	%r809, %r803, %r808;
	shf.l.wrap.b32 	%r810, %r809, %r809, 25;
	add.s32 	%r811, %r763, %r735;
	add.s32 	%r812, %r811, %r782;
	xor.b32  	%r813, %r751, %r812;
	shf.l.wrap.b32 	%r814, %r813, %r813, 16;
	add.s32 	%r815, %r794, %r814;
	xor.b32  	%r816, %r782, %r815;
	shf.l.wrap.b32 	%r817, %r816, %r816, 20;
	add.s32 	%r818, %r817, %r736;
	add.s32 	%r819, %r818, %r812;
	xor.b32  	%r820, %r814, %r819;
	shf.l.wrap.b32 	%r821, %r820, %r820, 24;
	add.s32 	%r822, %r815, %r821;
	xor.b32  	%r823, %r817, %r822;
	shf.l.wrap.b32 	%r824, %r823, %r823, 25;
	add.s32 	%r825, %r777, %r737;
	add.s32 	%r826, %r825, %r796;
	xor.b32  	%r827, %r765, %r826;
	shf.l.wrap.b32 	%r828, %r827, %r827, 16;
	add.s32 	%r829, %r752, %r828;
	xor.b32  	%r830, %r796, %r829;
	shf.l.wrap.b32 	%r831, %r830, %r830, 20;
	add.s32 	%r832, %r831, %r738;
	add.s32 	%r833, %r832, %r826;
	xor.b32  	%r834, %r828, %r833;
	shf.l.wrap.b32 	%r835, %r834, %r834, 24;
	add.s32 	%r836, %r829, %r835;
	xor.b32  	%r837, %r831, %r836;
	shf.l.wrap.b32 	%r838, %r837, %r837, 25;
	add.s32 	%r839, %r791, %r739;
	add.s32 	%r840, %r839, %r754;
	xor.b32  	%r841, %r779, %r840;
	shf.l.wrap.b32 	%r842, %r841, %r841, 16;
	add.s32 	%r843, %r766, %r842;
	xor.b32  	%r844, %r754, %r843;
	shf.l.wrap.b32 	%r845, %r844, %r844, 20;
	add.s32 	%r846, %r845, %r740;
	add.s32 	%r847, %r846, %r840;
	xor.b32  	%r848, %r842, %r847;
	shf.l.wrap.b32 	%r849, %r848, %r848, 24;
	add.s32 	%r850, %r843, %r849;
	xor.b32  	%r851, %r845, %r850;
	shf.l.wrap.b32 	%r852, %r851, %r851, 25;
	ld.local.u32 	%r853, [%rd50];
	ld.local.u32 	%r854, [%rd3];
	ld.local.u32 	%r855, [%rd4];
	ld.local.u32 	%r856, [%rd52];
	ld.local.u32 	%r857, [%rd5];
	ld.local.u32 	%r858, [%rd6];
	ld.local.u32 	%r859, [%rd7];
	ld.local.u32 	%r860, [%rd8];
	ld.local.u32 	%r861, [%rd9];
	ld.local.u32 	%r862, [%rd10];
	ld.local.u32 	%r863, [%rd11];
	ld.local.u32 	%r864, [%rd12];
	ld.local.u32 	%r865, [%rd13];
	ld.local.u32 	%r866, [%rd14];
	ld.local.u32 	%r867, [%rd15];
	ld.local.u32 	%r868, [%rd16];
	add.s32 	%r869, %r805, %r853;
	add.s32 	%r870, %r869, %r852;
	xor.b32  	%r871, %r821, %r870;
	shf.l.wrap.b32 	%r872, %r871, %r871, 16;
	add.s32 	%r873, %r836, %r872;
	xor.b32  	%r874, %r852, %r873;
	shf.l.wrap.b32 	%r875, %r874, %r874, 20;
	add.s32 	%r876, %r875, %r854;
	add.s32 	%r877, %r876, %r870;
	xor.b32  	%r878, %r872, %r877;
	shf.l.wrap.b32 	%r879, %r878, %r878, 24;
	add.s32 	%r880, %r873, %r879;
	xor.b32  	%r881, %r875, %r880;
	shf.l.wrap.b32 	%r882, %r881, %r881, 25;
	add.s32 	%r883, %r819, %r855;
	add.s32 	%r884, %r883, %r810;
	xor.b32  	%r885, %r835, %r884;
	shf.l.wrap.b32 	%r886, %r885, %r885, 16;
	add.s32 	%r887, %r850, %r886;
	xor.b32  	%r888, %r810, %r887;
	shf.l.wrap.b32 	%r889, %r888, %r888, 20;
	add.s32 	%r890, %r889, %r856;
	add.s32 	%r891, %r890, %r884;
	xor.b32  	%r892, %r886, %r891;
	shf.l.wrap.b32 	%r893, %r892, %r892, 24;
	add.s32 	%r894, %r887, %r893;
	xor.b32  	%r895, %r889, %r894;
	shf.l.wrap.b32 	%r896, %r895, %r895, 25;
	add.s32 	%r897, %r833, %r857;
	add.s32 	%r898, %r897, %r824;
	xor.b32  	%r899, %r849, %r898;
	shf.l.wrap.b32 	%r900, %r899, %r899, 16;
	add.s32 	%r901, %r808, %r900;
	xor.b32  	%r902, %r824, %r901;
	shf.l.wrap.b32 	%r903, %r902, %r902, 20;
	add.s32 	%r904, %r903, %r858;
	add.s32 	%r905, %r904, %r898;
	xor.b32  	%r906, %r900, %r905;
	shf.l.wrap.b32 	%r907, %r906, %r906, 24;
	add.s32 	%r908, %r901, %r907;
	xor.b32  	%r909, %r903, %r908;
	shf.l.wrap.b32 	%r910, %r909, %r909, 25;
	add.s32 	%r911, %r847, %r859;
	add.s32 	%r912, %r911, %r838;
	xor.b32  	%r913, %r807, %r912;
	shf.l.wrap.b32 	%r914, %r913, %r913, 16;
	add.s32 	%r915, %r822, %r914;
	xor.b32  	%r916, %r838, %r915;
	shf.l.wrap.b32 	%r917, %r916, %r916, 20;
	add.s32 	%r918, %r917, %r860;
	add.s32 	%r919, %r918, %r912;
	xor.b32  	%r920, %r914, %r919;
	shf.l.wrap.b32 	%r921, %r920, %r920, 24;
	add.s32 	%r922, %r915, %r921;
	xor.b32  	%r923, %r917, %r922;
	shf.l.wrap.b32 	%r924, %r923, %r923, 25;
	add.s32 	%r925, %r877, %r861;
	add.s32 	%r926, %r925, %r896;
	xor.b32  	%r927, %r921, %r926;
	shf.l.wrap.b32 	%r928, %r927, %r927, 16;
	add.s32 	%r929, %r908, %r928;
	xor.b32  	%r930, %r896, %r929;
	shf.l.wrap.b32 	%r931, %r930, %r930, 20;
	add.s32 	%r932, %r931, %r862;
	add.s32 	%r933, %r932, %r926;
	xor.b32  	%r934, %r928, %r933;
	shf.l.wrap.b32 	%r935, %r934, %r934, 24;
	add.s32 	%r936, %r929, %r935;
	xor.b32  	%r937, %r931, %r936;
	shf.l.wrap.b32 	%r938, %r937, %r937, 25;
	add.s32 	%r939, %r891, %r863;
	add.s32 	%r940, %r939, %r910;
	xor.b32  	%r941, %r879, %r940;
	shf.l.wrap.b32 	%r942, %r941, %r941, 16;
	add.s32 	%r943, %r922, %r942;
	xor.b32  	%r944, %r910, %r943;
	shf.l.wrap.b32 	%r945, %r944, %r944, 20;
	add.s32 	%r946, %r945, %r864;
	add.s32 	%r947, %r946, %r940;
	xor.b32  	%r948, %r942, %r947;
	shf.l.wrap.b32 	%r949, %r948, %r948, 24;
	add.s32 	%r950, %r943, %r949;
	xor.b32  	%r951, %r945, %r950;
	shf.l.wrap.b32 	%r952, %r951, %r951, 25;
	add.s32 	%r953, %r905, %r865;
	add.s32 	%r954, %r953, %r924;
	xor.b32  	%r955, %r893, %r954;
	shf.l.wrap.b32 	%r956, %r955, %r955, 16;
	add.s32 	%r957, %r880, %r956;
	xor.b32  	%r958, %r924, %r957;
	shf.l.wrap.b32 	%r959, %r958, %r958, 20;
	add.s32 	%r960, %r959, %r866;
	add.s32 	%r961, %r960, %r954;
	xor.b32  	%r962, %r956, %r961;
	shf.l.wrap.b32 	%r963, %r962, %r962, 24;
	add.s32 	%r964, %r957, %r963;
	xor.b32  	%r965, %r959, %r964;
	shf.l.wrap.b32 	%r966, %r965, %r965, 25;
	add.s32 	%r967, %r919, %r867;
	add.s32 	%r968, %r967, %r882;
	xor.b32  	%r969, %r907, %r968;
	shf.l.wrap.b32 	%r970, %r969, %r969, 16;
	add.s32 	%r971, %r894, %r970;
	xor.b32  	%r972, %r882, %r971;
	shf.l.wrap.b32 	%r973, %r972, %r972, 20;
	add.s32 	%r974, %r973, %r868;
	add.s32 	%r975, %r974, %r968;
	xor.b32  	%r976, %r970, %r975;
	shf.l.wrap.b32 	%r977, %r976, %r976, 24;
	add.s32 	%r978, %r971, %r977;
	xor.b32  	%r979, %r973, %r978;
	shf.l.wrap.b32 	%r980, %r979, %r979, 25;
	xor.b32  	%r1004, %r964, %r933;
	xor.b32  	%r1003, %r978, %r947;
	xor.b32  	%r1002, %r936, %r961;
	xor.b32  	%r1001, %r950, %r975;
	xor.b32  	%r1000, %r949, %r980;
	xor.b32  	%r999, %r963, %r938;
	xor.b32  	%r998, %r977, %r952;
	xor.b32  	%r997, %r935, %r966;
	add.s64 	%rd57, %rd57, 1;
	sub.s32 	%r990, %r990, %r21;
	setp.ne.s32 	%p9, %r990, 0;
	@%p9 bra 	$L__BB1_3;
$L__BB1_8:
	ld.param.u64 	%rd56, [_ZN3lux4cuda6blake317hash_batch_kernelEPKhPjPKjjj_param_1];
	shl.b32 	%r981, %r1, 3;
	cvta.to.global.u64 	%rd53, %rd56;
	mul.wide.u32 	%rd54, %r981, 4;
	add.s64 	%rd55, %rd53, %rd54;
	st.global.u32 	[%rd55], %r1004;
	st.global.u32 	[%rd55+4], %r1003;
	st.global.u32 	[%rd55+8], %r1002;
	st.global.u32 	[%rd55+12], %r1001;
	st.global.u32 	[%rd55+16], %r1000;
	st.global.u32 	[%rd55+20], %r999;
	st.global.u32 	[%rd55+24], %r998;
	st.global.u32 	[%rd55+28], %r997;
$L__BB1_9:
	ret;

}


// ===== COMPILED SASS (sm_100) =====

	.target	sm_100

	.elftype	@"ET_EXEC"


//--------------------- .note.nv.tkinfo           --------------------------
	.section	.note.nv.tkinfo,"",@"SHT_NOTE"
	.sectionflags	@"SHF_NOTE_NV_TKINFO"
	.tkinfo
        /*0018*/ 	.word	0x00000002
        /*0030*/ 	.string	""
        /*0030*/ 	.string	"ptxas"
        /*0030*/ 	.string	"Cuda compilation tools, release 13.0, V13.0.88"
        /*0030*/ 	.string	"Build cuda_13.0.r13.0/compiler.36424714_0"
        /*0030*/ 	.string	"-arch sm_100 -m 64 "



//--------------------- .note.nv.cuinfo           --------------------------
	.section	.note.nv.cuinfo,"",@"SHT_NOTE"
	.sectionflags	@"SHF_NOTE_NV_CUINFO"
        /*0018*/ 	.short	0x0002
        /*001a*/ 	.short	0x0064
        /*001c*/ 	.short	0x0082
	.zero		2


//--------------------- .nv.info                  --------------------------
	.section	.nv.info,"",@"SHT_CUDA_INFO"
	.align	4


	//----- nvinfo : EIATTR_REGCOUNT
	.align		4
        /*0000*/ 	.byte	0x04, 0x2f
        /*0002*/ 	.short	(.L_3 - .L_2)
	.align		4
.L_2:
        /*0004*/ 	.word	index@(_ZN3lux4cuda6blake317hash_chunk_kernelEPKhPjjj)
        /*0008*/ 	.word	0x00000028


	//----- nvinfo : EIATTR_FRAME_SIZE
	.align		4
.L_3:
        /*000c*/ 	.byte	0x04, 0x11
        /*000e*/ 	.short	(.L_5 - .L_4)
	.align		4
.L_4:
        /*0010*/ 	.word	index@(_ZN3lux4cuda6blake317hash_chunk_kernelEPKhPjjj)
        /*0014*/ 	.word	0x00000040


	//----- nvinfo : EIATTR_REGCOUNT
	.align		4
.L_5:
        /*0018*/ 	.byte	0x04, 0x2f
        /*001a*/ 	.short	(.L_7 - .L_6)
	.align		4
.L_6:
        /*001c*/ 	.word	index@(_ZN3lux4cuda6blake317hash_batch_kernelEPKhPjPKjjj)
        /*0020*/ 	.word	0x00000040


	//----- nvinfo : EIATTR_FRAME_SIZE
	.align		4
.L_7:
        /*0024*/ 	.byte	0x04, 0x11
        /*0026*/ 	.short	(.L_9 - .L_8)
	.align		4
.L_8:
        /*0028*/ 	.word	index@(_ZN3lux4cuda6blake317hash_batch_kernelEPKhPjPKjjj)
        /*002c*/ 	.word	0x00000080


	//----- nvinfo : EIATTR_MIN_STACK_SIZE
	.align		4
.L_9:
        /*0030*/ 	.byte	0x04, 0x12
        /*0032*/ 	.short	(.L_11 - .L_10)
	.align		4
.L_10:
        /*0034*/ 	.word	index@(_ZN3lux4cuda6blake317hash_batch_kernelEPKhPjPKjjj)
        /*0038*/ 	.word	0x00000080


	//----- nvinfo : EIATTR_MIN_STACK_SIZE
	.align		4
.L_11:
        /*003c*/ 	.byte	0x04, 0x12
        /*003e*/ 	.short	(.L_13 - .L_12)
	.align		4
.L_12:
        /*0040*/ 	.word	index@(_ZN3lux4cuda6blake317hash_chunk_kernelEPKhPjjj)
        /*0044*/ 	.word	0x00000040
.L_13:


//--------------------- .nv.compat                --------------------------
	.section	.nv.compat,"",@"SHT_CUDA_COMPAT_INFO"
	.align	4
        /*0000*/ 	.byte	0x02, 0x09, 0x00, 0x00, 0x02, 0x02, 0x01, 0x00, 0x02, 0x05, 0x05, 0x00, 0x03, 0x07, 0x01, 0x01
        /*0010*/ 	.byte	0x02, 0x03, 0x00, 0x00, 0x02, 0x06, 0x01, 0x00, 0x04, 0x0b, 0x08, 0x00, 0x09, 0x00, 0x00, 0x00
        /*0020*/ 	.byte	0x00, 0x00, 0x00, 0x00


//--------------------- .nv.info._ZN3lux4cuda6blake317hash_batch_kernelEPKhPjPKjjj --------------------------
	.section	.nv.info._ZN3lux4cuda6blake317hash_batch_kernelEPKhPjPKjjj,"",@"SHT_CUDA_INFO"
	.sectionflags	@""
	.align	4


	//----- nvinfo : EIATTR_CUDA_API_VERSION
	.align		4
        /*0000*/ 	.byte	0x04, 0x37
        /*0002*/ 	.short	(.L_15 - .L_14)
.L_14:
        /*0004*/ 	.word	0x00000082


	//----- nvinfo : EIATTR_KPARAM_INFO
	.align		4
.L_15:
        /*0008*/ 	.byte	0x04, 0x17
        /*000a*/ 	.short	(.L_17 - .L_16)
.L_16:
        /*000c*/ 	.word	0x00000000
        /*0010*/ 	.short	0x0004
        /*0012*/ 	.short	0x001c
        /*0014*/ 	.byte	0x00, 0xf0, 0x11, 0x00


	//----- nvinfo : EIATTR_KPARAM_INFO
	.align		4
.L_17:
        /*0018*/ 	.byte	0x04, 0x17
        /*001a*/ 	.short	(.L_19 - .L_18)
.L_18:
        /*001c*/ 	.word	0x00000000
        /*0020*/ 	.short	0x0003
        /*0022*/ 	.short	0x0018
        /*0024*/ 	.byte	0x00, 0xf0, 0x11, 0x00


	//----- nvinfo : EIATTR_KPARAM_INFO
	.align		4
.L_19:
        /*0028*/ 	.byte	0x04, 0x17
        /*002a*/ 	.short	(.L_21 - .L_20)
.L_20:
        /*002c*/ 	.word	0x00000000
        /*0030*/ 	.short	0x0002
        /*0032*/ 	.short	0x0010
        /*0034*/ 	.byte	0x00, 0xf5, 0x21, 0x00


	//----- nvinfo : EIATTR_KPARAM_INFO
	.align		4
.L_21:
        /*0038*/ 	.byte	0x04, 0x17
        /*003a*/ 	.short	(.L_23 - .L_22)
.L_22:
        /*003c*/ 	.word	0x00000000
        /*0040*/ 	.short	0x0001
        /*0042*/ 	.short	0x0008
        /*0044*/ 	.byte	0x00, 0xf5, 0x21, 0x00


	//----- nvinfo : EIATTR_KPARAM_INFO
	.align		4
.L_23:
        /*0048*/ 	.byte	0x04, 0x17
        /*004a*/ 	.short	(.L_25 - .L_24)
.L_24:
        /*004c*/ 	.word	0x00000000
        /*0050*/ 	.short	0x0000
        /*0052*/ 	.short	0x0000
        /*0054*/ 	.byte	0x00, 0xf5, 0x21, 0x00


	//----- nvinfo : EIATTR_SPARSE_MMA_MASK
	.align		4
.L_25:
        /*0058*/ 	.byte	0x03, 0x50
        /*005a*/ 	.short	0x0000


	//----- nvinfo : EIATTR_MAXREG_COUNT
	.align		4
        /*005c*/ 	.byte	0x03, 0x1b
        /*005e*/ 	.short	0x00ff


	//----- nvinfo : EIATTR_MERCURY_ISA_VERSION
	.align		4
        /*0060*/ 	.byte	0x03, 0x5f
        /*0062*/ 	.short	0x0101


	//----- nvinfo : EIATTR_VRC_CTA_INIT_COUNT
	.align		4
        /*0064*/ 	.byte	0x02, 0x4a
	.zero		1
	.zero		1


	//----- nvinfo : EIATTR_EXIT_INSTR_OFFSETS
	.align		4
        /*0068*/ 	.byte	0x04, 0x1c
        /*006a*/ 	.short	(.L_27 - .L_26)


	//   ....[0]....
.L_26:
        /*006c*/ 	.word	0x00000080


	//   ....[1]....
        /*0070*/ 	.word	0x000039d0


	//----- nvinfo : EIATTR_CRS_STACK_SIZE
	.align		4
.L_27:
        /*0074*/ 	.byte	0x04, 0x1e
        /*0076*/ 	.short	(.L_29 - .L_28)
.L_28:
        /*0078*/ 	.word	0x00000000


	//----- nvinfo : EIATTR_CBANK_PARAM_SIZE
	.align		4
.L_29:
        /*007c*/ 	.byte	0x03, 0x19
        /*007e*/ 	.short	0x0020


	//----- nvinfo : EIATTR_PARAM_CBANK
	.align		4
        /*0080*/ 	.byte	0x04, 0x0a
        /*0082*/ 	.short	(.L_31 - .L_30)
	.align		4
.L_30:
        /*0084*/ 	.word	index@(.nv.constant0._ZN3lux4cuda6blake317hash_batch_kernelEPKhPjPKjjj)
        /*0088*/ 	.short	0x0380
        /*008a*/ 	.short	0x0020


	//----- nvinfo : EIATTR_SW_WAR
	.align		4
.L_31:
        /*008c*/ 	.byte	0x04, 0x36
        /*008e*/ 	.short	(.L_33 - .L_32)
.L_32:
        /*0090*/ 	.word	0x00000008
.L_33:


//--------------------- .nv.info._ZN3lux4cuda6blake317hash_chunk_kernelEPKhPjjj --------------------------
	.section	.nv.info._ZN3lux4cuda6blake317hash_chunk_kernelEPKhPjjj,"",@"SHT_CUDA_INFO"
	.sectionflags	@""
	.align	4


	//----- nvinfo : EIATTR_CUDA_API_VERSION
	.align		4
        /*0000*/ 	.byte	0x04, 0x37
        /*0002*/ 	.short	(.L_35 - .L_34)
.L_34:
        /*0004*/ 	.word	0x00000082


	//----- nvinfo : EIATTR_KPARAM_INFO
	.align		4
.L_35:
        /*0008*/ 	.byte	0x04, 0x17
        /*000a*/ 	.short	(.L_37 - .L_36)
.L_36:
        /*000c*/ 	.word	0x00000000
        /*0010*/ 	.short	0x0003
        /*0012*/ 	.short	0x0014
        /*0014*/ 	.byte	0x00, 0xf0, 0x11, 0x00


	//----- nvinfo : EIATTR_KPARAM_INFO
	.align		4
.L_37:
        /*0018*/ 	.byte	0x04, 0x17
        /*001a*/ 	.short	(.L_39 - .L_38)
.L_38:
        /*001c*/ 	.word	0x00000000
        /*0020*/ 	.short	0x0002
        /*0022*/ 	.short	0x0010
        /*0024*/ 	.byte	0x00, 0xf0, 0x11, 0x00


	//----- nvinfo : EIATTR_KPARAM_INFO
	.align		4
.L_39:
        /*0028*/ 	.byte	0x04, 0x17
        /*002a*/ 	.short	(.L_41 - .L_40)
.L_40:
        /*002c*/ 	.word	0x00000000
        /*0030*/ 	.short	0x0001
        /*0032*/ 	.short	0x0008
        /*0034*/ 	.byte	0x00, 0xf5, 0x21, 0x00


	//----- nvinfo : EIATTR_KPARAM_INFO
	.align		4
.L_41:
        /*0038*/ 	.byte	0x04, 0x17
        /*003a*/ 	.short	(.L_43 - .L_42)
.L_42:
        /*003c*/ 	.word	0x00000000
        /*0040*/ 	.short	0x0000
        /*0042*/ 	.short	0x0000
        /*0044*/ 	.byte	0x00, 0xf5, 0x21, 0x00


	//----- nvinfo : EIATTR_SPARSE_MMA_MASK
	.align		4
.L_43:
        /*0048*/ 	.byte	0x03, 0x50
        /*004a*/ 	.short	0x0000


	//----- nvinfo : EIATTR_MAXREG_COUNT
	.align		4
        /*004c*/ 	.byte	0x03, 0x1b
        /*004e*/ 	.short	0x00ff


	//----- nvinfo : EIATTR_MERCURY_ISA_VERSION
	.align		4
        /*0050*/ 	.byte	0x03, 0x5f
        /*0052*/ 	.short	0x0101


	//----- nvinfo : EIATTR_VRC_CTA_INIT_COUNT
	.align		4
        /*0054*/ 	.byte	0x02, 0x4a
	.zero		1
	.zero		1


	//----- nvinfo : EIATTR_EXIT_INSTR_OFFSETS
	.align		4
        /*0058*/ 	.byte	0x04, 0x1c
        /*005a*/ 	.short	(.L_45 - .L_44)


	//   ....[0]....
.L_44:
        /*005c*/ 	.word	0x00003800


	//----- nvinfo : EIATTR_CBANK_PARAM_SIZE
	.align		4
.L_45:
        /*0060*/ 	.byte	0x03, 0x19
        /*0062*/ 	.short	0x0018


	//----- nvinfo : EIATTR_PARAM_CBANK
	.align		4
        /*0064*/ 	.byte	0x04, 0x0a
        /*0066*/ 	.short	(.L_47 - .L_46)
	.align		4
.L_46:
        /*0068*/ 	.word	index@(.nv.constant0._ZN3lux4cuda6blake317hash_chunk_kernelEPKhPjjj)
        /*006c*/ 	.short	0x0380
        /*006e*/ 	.short	0x0018


	//----- nvinfo : EIATTR_SW_WAR
	.align		4
.L_47:
        /*0070*/ 	.byte	0x04, 0x36
        /*0072*/ 	.short	(.L_49 - .L_48)
.L_48:
        /*0074*/ 	.word	0x00000008
.L_49:


//--------------------- .nv.callgraph             --------------------------
	.section	.nv.callgraph,"",@"SHT_CUDA_CALLGRAPH"
	.align	4
	.sectionentsize	8
	.align		4
        /*0000*/ 	.word	0x00000000
	.align		4
        /*0004*/ 	.word	0xffffffff
	.align		4
        /*0008*/ 	.word	0x00000000
	.align		4
        /*000c*/ 	.word	0xfffffffe
	.align		4
        /*0010*/ 	.word	0x00000000
	.align		4
        /*0014*/ 	.word	0xfffffffd
	.align		4
        /*0018*/ 	.word	0x00000000
	.align		4
        /*001c*/ 	.word	0xfffffffc


//--------------------- .nv.constant3             --------------------------
	.section	.nv.constant3,"a",@progbits
	.align	4
.nv.constant3:
	.type		_ZN3lux4cuda6blake32IVE,@object
	.size		_ZN3lux4cuda6blake32IVE,(_ZN3lux4cuda6blake315MSG_PERMUTATIONE - _ZN3lux4cuda6blake32IVE)
_ZN3lux4cuda6blake32IVE:
        /*0000*/ 	.byte	0x67, 0xe6, 0x09, 0x6a, 0x85, 0xae, 0x67, 0xbb, 0x72, 0xf3, 0x6e, 0x3c, 0x3a, 0xf5, 0x4f, 0xa5
        /*0010*/ 	.byte	0x7f, 0x52, 0x0e, 0x51, 0x8c, 0x68, 0x05, 0x9b, 0xab, 0xd9, 0x83, 0x1f, 0x19, 0xcd, 0xe0, 0x5b
	.type		_ZN3lux4cuda6blake315MSG_PERMUTATIONE,@object
	.size		_ZN3lux4cuda6blake315MSG_PERMUTATIONE,(.L_1 - _ZN3lux4cuda6blake315MSG_PERMUTATIONE)
_ZN3lux4cuda6blake315MSG_PERMUTATIONE:
        /*0020*/ 	.byte	0x02, 0x00, 0x00, 0x00, 0x06, 0x00, 0x00, 0x00, 0x03, 0x00, 0x00, 0x00, 0x0a, 0x00, 0x00, 0x00
        /*0030*/ 	.byte	0x07, 0x00, 0x00, 0x00, 0x00, 0x00, 0x00, 0x00, 0x04, 0x00, 0x00, 0x00, 0x0d, 0x00, 0x00, 0x00
        /*0040*/ 	.byte	0x01, 0x00, 0x00, 0x00, 0x0b, 0x00, 0x00, 0x00, 0x0c, 0x00, 0x00, 0x00, 0x05, 0x00, 0x00, 0x00
        /*0050*/ 	.byte	0x09, 0x00, 0x00, 0x00, 0x0e, 0x00, 0x00, 0x00, 0x0f, 0x00, 0x00, 0x00, 0x08, 0x00, 0x00, 0x00
.L_1:


//--------------------- .text._ZN3lux4cuda6blake317hash_batch_kernelEPKhPjPKjjj --------------------------
	.section	.text._ZN3lux4cuda6blake317hash_batch_kernelEPKhPjPKjjj,"ax",@progbits
	.align	128
        .global         _ZN3lux4cuda6blake317hash_batch_kernelEPKhPjPKjjj
        .type           _ZN3lux4cuda6blake317hash_batch_kernelEPKhPjPKjjj,@function
        .size           _ZN3lux4cuda6blake317hash_batch_kernelEPKhPjPKjjj,(.L_x_12 - _ZN3lux4cuda6blake317hash_batch_kernelEPKhPjPKjjj)
        .other          _ZN3lux4cuda6blake317hash_batch_kernelEPKhPjPKjjj,@"STO_CUDA_ENTRY STV_DEFAULT"
_ZN3lux4cuda6blake317hash_batch_kernelEPKhPjPKjjj:
.text._ZN3lux4cuda6blake317hash_batch_kernelEPKhPjPKjjj:
[----:B------:R-:W0:Y:S01]  /*0000*/  LDC R1, c[0x0][0x37c] ;  /* 0x0000df00ff017b82 */ /* 0x000e220000000800 */
[----:B------:R-:W1:Y:S07]  /*0010*/  S2R R0, SR_TID.X ;  /* 0x0000000000007919 */ /* 0x000e6e0000002100 */
[----:B------:R-:W1:Y:S01]  /*0020*/  S2UR UR4, SR_CTAID.X ;  /* 0x00000000000479c3 */ /* 0x000e620000002500 */
[----:B------:R-:W2:Y:S01]  /*0030*/  LDCU UR5, c[0x0][0x39c] ;  /* 0x00007380ff0577ac */ /* 0x000ea20008000800 */
[----:B0-----:R-:W-:-:S06]  /*0040*/  VIADD R1, R1, 0xffffff80 ;  /* 0xffffff8001017836 */ /* 0x001fcc0000000000 */
[----:B------:R-:W1:Y:S02]  /*0050*/  LDC R49, c[0x0][0x360] ;  /* 0x0000d800ff317b82 */ /* 0x000e640000000800 */
[----:B-1----:R-:W-:-:S05]  /*0060*/  IMAD R49, R49, UR4, R0 ;  /* 0x0000000431317c24 */ /* 0x002fca000f8e0200 */
[----:B--2---:R-:W-:-:S13]  /*0070*/  ISETP.GE.U32.AND P0, PT, R49, UR5, PT ;  /* 0x0000000531007c0c */ /* 0x004fda000bf06070 */
[----:B------:R-:W-:Y:S05]  /*0080*/  @P0 EXIT ;  /* 0x000000000000094d */ /* 0x000fea0003800000 */
[----:B------:R-:W0:Y:S01]  /*0090*/  LDC.64 R2, c[0x0][0x390] ;  /* 0x0000e400ff027b82 */ /* 0x000e220000000a00 */
[----:B------:R-:W1:Y:S01]  /*00a0*/  LDCU.64 UR8, c[0x0][0x358] ;  /* 0x00006b00ff0877ac */ /* 0x000e620008000a00 */
[----:B------:R-:W2:Y:S01]  /*00b0*/  LDCU.64 UR4, c[0x3][0x10] ;  /* 0x00c00200ff0477ac */ /* 0x000ea20008000a00 */
[----:B------:R-:W3:Y:S01]  /*00c0*/  LDCU.64 UR6, c[0x3][0x18] ;  /* 0x00c00300ff0677ac */ /* 0x000ee20008000a00 */
[----:B------:R-:W4:Y:S01]  /*00d0*/  LDCU.64 UR12, c[0x3][0x8] ;  /* 0x00c00100ff0c77ac */ /* 0x000f220008000a00 */
[----:B------:R-:W5:Y:S01]  /*00e0*/  LDCU.64 UR14, c[0x3][URZ] ;  /* 0x00c00000ff0e77ac */ /* 0x000f620008000a00 */
[----:B------:R-:W0:Y:S02]  /*00f0*/  LDCU.64 UR10, c[0x0][0x380] ;  /* 0x00007000ff0a77ac */ /* 0x000e240008000a00 */
[----:B0-----:R-:W-:-:S05]  /*0100*/  IMAD.WIDE.U32 R2, R49, 0x4, R2 ;  /* 0x0000000431027825 */ /* 0x001fca00078e0002 */
[----:B-1----:R-:W5:Y:S01]  /*0110*/  LDG.E.CONSTANT R48, desc[UR8][R2.64] ;  /* 0x0000000802307981 */ /* 0x002f62000c1e9900 */
[----:B--2---:R-:W-:Y:S01]  /*0120*/  IMAD.U32 R39, RZ, RZ, UR4 ;  /* 0x00000004ff277e24 */ /* 0x004fe2000f8e00ff */
[----:B------:R-:W-:Y:S01]  /*0130*/  BSSY.RECONVERGENT B0, `(.L_x_0) ;  /* 0x000037e000007945 */ /* 0x000fe20003800200 */
[----:B------:R-:W-:Y:S02]  /*0140*/  IMAD.U32 R34, RZ, RZ, UR5 ;  /* 0x00000005ff227e24 */ /* 0x000fe4000f8e00ff */
[----:B---3--:R-:W-:Y:S02]  /*0150*/  IMAD.U32 R51, RZ, RZ, UR6 ;  /* 0x00000006ff337e24 */ /* 0x008fe4000f8e00ff */
[----:B------:R-:W-:Y:S02]  /*0160*/  IMAD.U32 R53, RZ, RZ, UR7 ;  /* 0x00000007ff357e24 */ /* 0x000fe4000f8e00ff */
[----:B----4-:R-:W-:Y:S02]  /*0170*/  IMAD.U32 R16, RZ, RZ, UR13 ;  /* 0x0000000dff107e24 */ /* 0x010fe4000f8e00ff */
[----:B------:R-:W-:-:S02]  /*0180*/  IMAD.U32 R19, RZ, RZ, UR12 ;  /* 0x0000000cff137e24 */ /* 0x000fc4000f8e00ff */
[----:B-----5:R-:W-:Y:S02]  /*0190*/  IMAD.U32 R17, RZ, RZ, UR15 ;  /* 0x0000000fff117e24 */ /* 0x020fe4000f8e00ff */
[----:B------:R-:W-:Y:S01]  /*01a0*/  IMAD.U32 R18, RZ, RZ, UR14 ;  /* 0x0000000eff127e24 */ /* 0x000fe2000f8e00ff */
[----:B------:R-:W-:-:S13]  /*01b0*/  ISETP.NE.AND P0, PT, R48, RZ, PT ;  /* 0x000000ff3000720c */ /* 0x000fda0003f05270 */
[----:B------:R-:W-:Y:S05]  /*01c0*/  @!P0 BRA `(.L_x_1) ;  /* 0x0000003400d08947 */ /* 0x000fea0003800000 */
[----:B------:R-:W0:Y:S01]  /*01d0*/  LDC.64 R42, c[0x3][0x30] ;  /* 0x00c00c00ff2a7b82 */ /* 0x000e220000000a00 */
[----:B------:R-:W1:Y:S01]  /*01e0*/  LDCU UR4, c[0x0][0x398] ;  /* 0x00007300ff0477ac */ /* 0x000e620008000800 */
[----:B------:R-:W-:Y:S02]  /*01f0*/  IMAD.U32 R16, RZ, RZ, UR13 ;  /* 0x0000000dff107e24 */ /* 0x000fe4000f8e00ff */
[----:B------:R-:W-:Y:S02]  /*0200*/  IMAD.U32 R19, RZ, RZ, UR12 ;  /* 0x0000000cff137e24 */ /* 0x000fe4000f8e00ff */
[----:B------:R-:W-:Y:S02]  /*0210*/  IMAD.U32 R17, RZ, RZ, UR15 ;  /* 0x0000000fff117e24 */ /* 0x000fe4000f8e00ff */
[----:B------:R-:W2:Y:S01]  /*0220*/  LDC.64 R40, c[0x3][0x38] ;  /* 0x00c00e00ff287b82 */ /* 0x000ea20000000a00 */
[----:B------:R-:W-:Y:S02]  /*0230*/  IMAD.U32 R18, RZ, RZ, UR14 ;  /* 0x0000000eff127e24 */ /* 0x000fe4000f8e00ff */
[----:B------:R-:W-:-:S05]  /*0240*/  IMAD.MOV.U32 R29, RZ, RZ, R48 ;  /* 0x000000ffff1d7224 */ /* 0x000fca00078e0030 */
[----:B------:R-:W3:Y:S01]  /*0250*/  LDC.64 R30, c[0x3][0x40] ;  /* 0x00c01000ff1e7b82 */ /* 0x000ee20000000a00 */
[----:B-1----:R-:W-:-:S07]  /*0260*/  IMAD R47, R49, UR4, RZ ;  /* 0x00000004312f7c24 */ /* 0x002fce000f8e02ff */
[----:B------:R-:W1:Y:S01]  /*0270*/  LDC.64 R2, c[0x3][0x48] ;  /* 0x00c01200ff027b82 */ /* 0x000e620000000a00 */
[--C-:B0-----:R-:W-:Y:S02]  /*0280*/  IMAD R44, R42, 0x4, R1.reuse ;  /* 0x000000042a2c7824 */ /* 0x101fe400078e0201 */
[----:B------:R-:W-:-:S05]  /*0290*/  IMAD R43, R43, 0x4, R1 ;  /* 0x000000042b2b7824 */ /* 0x000fca00078e0201 */
[----:B------:R-:W0:Y:S01]  /*02a0*/  LDC.64 R24, c[0x3][0x50] ;  /* 0x00c01400ff187b82 */ /* 0x000e220000000a00 */
[--C-:B--2---:R-:W-:Y:S02]  /*02b0*/  IMAD R42, R40, 0x4, R1.reuse ;  /* 0x00000004282a7824 */ /* 0x104fe400078e0201 */
[----:B------:R-:W-:-:S05]  /*02c0*/  IMAD R41, R41, 0x4, R1 ;  /* 0x0000000429297824 */ /* 0x000fca00078e0201 */
[----:B------:R-:W2:Y:S01]  /*02d0*/  LDC.64 R26, c[0x3][0x58] ;  /* 0x00c01600ff1a7b82 */ /* 0x000ea20000000a00 */
[--C-:B---3--:R-:W-:Y:S02]  /*02e0*/  IMAD R40, R30, 0x4, R1.reuse ;  /* 0x000000041e287824 */ /* 0x108fe400078e0201 */
[----:B------:R-:W-:-:S05]  /*02f0*/  IMAD R31, R31, 0x4, R1 ;  /* 0x000000041f1f7824 */ /* 0x000fca00078e0201 */
[----:B------:R-:W3:Y:S01]  /*0300*/  LDC R46, c[0x3][0x24] ;  /* 0x00c00900ff2e7b82 */ /* 0x000ee20000000800 */
[--C-:B-1----:R-:W-:Y:S02]  /*0310*/  IMAD R30, R2, 0x4, R1.reuse ;  /* 0x00000004021e7824 */ /* 0x102fe400078e0201 */
[----:B------:R-:W-:Y:S01]  /*0320*/  IMAD R28, R3, 0x4, R1 ;  /* 0x00000004031c7824 */ /* 0x000fe200078e0201 */
[----:B------:R-:W-:-:S04]  /*0330*/  CS2R R2, SRZ ;  /* 0x0000000000027805 */ /* 0x000fc8000001ff00 */
[----:B------:R-:W1:Y:S01]  /*0340*/  LDC R0, c[0x3][0x28] ;  /* 0x00c00a00ff007b82 */ /* 0x000e620000000800 */
[--C-:B0-----:R-:W-:Y:S02]  /*0350*/  IMAD R24, R24, 0x4, R1.reuse ;  /* 0x0000000418187824 */ /* 0x101fe400078e0201 */
[--C-:B------:R-:W-:Y:S02]  /*0360*/  IMAD R25, R25, 0x4, R1.reuse ;  /* 0x0000000419197824 */ /* 0x100fe400078e0201 */
[--C-:B--2---:R-:W-:Y:S02]  /*0370*/  IMAD R26, R26, 0x4, R1.reuse ;  /* 0x000000041a1a7824 */ /* 0x104fe400078e0201 */
[--C-:B------:R-:W-:Y:S02]  /*0380*/  IMAD R27, R27, 0x4, R1.reuse ;  /* 0x000000041b1b7824 */ /* 0x100fe400078e0201 */
[--C-:B---3--:R-:W-:Y:S02]  /*0390*/  IMAD R46, R46, 0x4, R1.reuse ;  /* 0x000000042e2e7824 */ /* 0x108fe400078e0201 */
[----:B-1----:R-:W-:-:S07]  /*03a0*/  IMAD R45, R0, 0x4, R1 ;  /* 0x00000004002d7824 */ /* 0x002fce00078e0201 */
.L_x_6:
[----:B0-----:R0:W-:Y:S01]  /*03b0*/  STL.128 [R1+0x40], RZ ;  /* 0x000040ff01007387 */ /* 0x0011e20000100c00 */
[----:B------:R-:W-:Y:S01]  /*03c0*/  BSSY.RECONVERGENT B1, `(.L_x_2) ;  /* 0x0000020000017945 */ /* 0x000fe20003800200 */
[----:B------:R-:W-:Y:S01]  /*03d0*/  VIMNMX.U32 R0, PT, PT, R29, 0x40, PT ;  /* 0x000000401d007848 */ /* 0x000fe20003fe0000 */
[----:B------:R-:W-:Y:S01]  /*03e0*/  IMAD.IADD R5, R48, 0x1, -R29 ;  /* 0x0000000130057824 */ /* 0x000fe200078e0a1d */
[----:B------:R0:W-:Y:S01]  /*03f0*/  STL.128 [R1+0x50], RZ ;  /* 0x000050ff01007387 */ /* 0x0001e20000100c00 */
[----:B------:R-:W-:-:S03]  /*0400*/  IMAD.MOV.U32 R4, RZ, RZ, RZ ;  /* 0x000000ffff047224 */ /* 0x000fc600078e00ff */
[----:B------:R0:W-:Y:S04]  /*0410*/  STL.128 [R1+0x60], RZ ;  /* 0x000060ff01007387 */ /* 0x0001e80000100c00 */
[----:B------:R0:W-:Y:S02]  /*0420*/  STL.128 [R1+0x70], RZ ;  /* 0x000070ff01007387 */ /* 0x0001e40000100c00 */
.L_x_5:
[----:B------:R-:W-:Y:S01]  /*0430*/  BSSY.RECONVERGENT B2, `(.L_x_3) ;  /* 0x0000013000027945 */ /* 0x000fe20003800200 */
[--C-:B------:R-:W-:Y:S02]  /*0440*/  IMAD.IADD R8, R5, 0x1, R4.reuse ;  /* 0x0000000105087824 */ /* 0x100fe400078e0204 */
[----:B------:R-:W-:Y:S02]  /*0450*/  IMAD.MOV.U32 R9, RZ, RZ, 0x1 ;  /* 0x00000001ff097424 */ /* 0x000fe400078e00ff */
[----:B------:R-:W-:Y:S02]  /*0460*/  IMAD.MOV.U32 R10, RZ, RZ, RZ ;  /* 0x000000ffff0a7224 */ /* 0x000fe400078e00ff */
[----:B------:R-:W-:Y:S02]  /*0470*/  IMAD.MOV.U32 R11, RZ, RZ, R4 ;  /* 0x000000ffff0b7224 */ /* 0x000fe400078e0004 */
[----:B------:R-:W-:-:S07]  /*0480*/  IMAD.MOV.U32 R12, RZ, RZ, RZ ;  /* 0x000000ffff0c7224 */ /* 0x000fce00078e00ff */
.L_x_4:
[----:B------:R-:W-:-:S04]  /*0490*/  IADD3 R6, P0, P1, R8, UR10, R47 ;  /* 0x0000000a08067c10 */ /* 0x000fc8000f91e02f */
[----:B------:R-:W-:-:S06]  /*04a0*/  IADD3.X R7, PT, PT, RZ, UR11, RZ, P0, P1 ;  /* 0x0000000bff077c10 */ /* 0x000fcc00087e24ff */
[----:B------:R-:W2:Y:S01]  /*04b0*/  LDG.E.U8.CONSTANT R7, desc[UR8][R6.64] ;  /* 0x0000000806077981 */ /* 0x000ea2000c1e9100 */
[----:B------:R-:W-:Y:S02]  /*04c0*/  VIADD R13, R9, 0xffffffff ;  /* 0xffffffff090d7836 */ /* 0x000fe40000000000 */
[----:B------:R-:W-:Y:S02]  /*04d0*/  VIADD R11, R11, 0x1 ;  /* 0x000000010b0b7836 */ /* 0x000fe40000000000 */
[----:B------:R-:W-:Y:S01]  /*04e0*/  VIADD R8, R8, 0x1 ;  /* 0x0000000108087836 */ /* 0x000fe20000000000 */
[----:B------:R-:W-:Y:S01]  /*04f0*/  ISETP.GE.U32.AND P0, PT, R13, 0x3, PT ;  /* 0x000000030d00780c */ /* 0x000fe20003f06070 */
[----:B------:R-:W-:Y:S01]  /*0500*/  VIADD R9, R9, 0x1 ;  /* 0x0000000109097836 */ /* 0x000fe20000000000 */
[----:B------:R-:W-:Y:S02]  /*0510*/  ISETP.LT.U32.AND P1, PT, R11, R0, PT ;  /* 0x000000000b00720c */ /* 0x000fe40003f21070 */
[----:B--2---:R-:W-:Y:S01]  /*0520*/  SHF.L.U32 R13, R7, R10, RZ ;  /* 0x0000000a070d7219 */ /* 0x004fe200000006ff */
[----:B------:R-:W-:-:S03]  /*0530*/  VIADD R10, R10, 0x8 ;  /* 0x000000080a0a7836 */ /* 0x000fc60000000000 */
[----:B------:R-:W-:-:S07]  /*0540*/  LOP3.LUT R12, R13, R12, RZ, 0xfc, !PT ;  /* 0x0000000c0d0c7212 */ /* 0x000fce00078efcff */
[----:B------:R-:W-:Y:S05]  /*0550*/  @!P0 BRA P1, `(.L_x_4) ;  /* 0xfffffffc00cc8947 */ /* 0x000fea000083ffff */
[----:B------:R-:W-:Y:S05]  /*0560*/  BSYNC.RECONVERGENT B2 ;  /* 0x0000000000027941 */ /* 0x000fea0003800200 */
.L_x_3:
[----:B------:R-:W-:Y:S02]  /*0570*/  IMAD.IADD R7, R1, 0x1, R4 ;  /* 0x0000000101077824 */ /* 0x000fe400078e0204 */
[----:B------:R-:W-:-:S03]  /*0580*/  VIADD R4, R4, 0x4 ;  /* 0x0000000404047836 */ /* 0x000fc60000000000 */
[----:B------:R1:W-:Y:S02]  /*0590*/  STL [R7+0x40], R12 ;  /* 0x0000400c07007387 */ /* 0x0003e40000100800 */
[----:B------:R-:W-:-:S13]  /*05a0*/  ISETP.GE.U32.AND P0, PT, R4, R0, PT ;  /* 0x000000000400720c */ /* 0x000fda0003f06070 */
[----:B-1----:R-:W-:Y:S05]  /*05b0*/  @!P0 BRA `(.L_x_5) ;  /* 0xfffffffc009c8947 */ /* 0x002fea000383ffff */
[----:B------:R-:W-:Y:S05]  /*05c0*/  BSYNC.RECONVERGENT B1 ;  /* 0x0000000000017941 */ /* 0x000fea0003800200 */
.L_x_2:
[----:B------:R-:W2:Y:S01]  /*05d0*/  LDL.128 R4, [R1+0x40] ;  /* 0x0000400001047983 */ /* 0x000ea20000100c00 */
[----:B------:R-:W1:Y:S03]  /*05e0*/  LDCU.128 UR4, c[0x3][URZ] ;  /* 0x00c00000ff0477ac */ /* 0x000e660008000c00 */
[----:B------:R-:W3:Y:S04]  /*05f0*/  LDL.128 R12, [R1+0x50] ;  /* 0x00005000010c7983 */ /* 0x000ee80000100c00 */
[----:B------:R-:W4:Y:S04]  /*0600*/  LDL.128 R8, [R1+0x60] ;  /* 0x0000600001087983 */ /* 0x000f280000100c00 */
[----:B------:R-:W5:Y:S01]  /*0610*/  LDL.128 R20, [R1+0x70] ;  /* 0x0000700001147983 */ /* 0x000f620000100c00 */
[----:B------:R-:W-:-:S02]  /*0620*/  ISETP.GE.U32.AND P1, PT, R29, 0x41, PT ;  /* 0x000000411d00780c */ /* 0x000fc40003f26070 */
[----:B------:R-:W-:-:S04]  /*0630*/  ISETP.NE.U32.AND P0, PT, R3, RZ, PT ;  /* 0x000000ff0300720c */ /* 0x000fc80003f05070 */
[----:B------:R-:W-:-:S04]  /*0640*/  ISETP.NE.AND.EX P0, PT, R2, RZ, PT, P0 ;  /* 0x000000ff0200720c */ /* 0x000fc80003f05300 */
[----:B------:R-:W-:-:S05]  /*0650*/  SEL R33, RZ, 0x1, P0 ;  /* 0x00000001ff217807 */ /* 0x000fca0000000000 */
[----:B------:R-:W-:Y:S01]  /*0660*/  @!P1 VIADD R33, R33, 0xa ;  /* 0x0000000a21219836 */ /* 0x000fe20000000000 */
[----:B--2---:R-:W-:Y:S01]  /*0670*/  IADD3 R36, PT, PT, R34, R17, R6 ;  /* 0x0000001122247210 */ /* 0x004fe20007ffe006 */
[----:B------:R-:W-:Y:S01]  /*0680*/  STL.128 [R1], R4 ;  /* 0x0000000401007387 */ /* 0x000fe20000100c00 */
[----:B------:R-:W-:Y:S02]  /*0690*/  IADD3 R18, PT, PT, R39, R18, R4 ;  /* 0x0000001227127210 */ /* 0x000fe40007ffe004 */
[----:B------:R-:W-:Y:S01]  /*06a0*/  LOP3.LUT R32, R36, R2, RZ, 0x3c, !PT ;  /* 0x0000000224207212 */ /* 0x000fe200078e3cff */
[----:B---3--:R2:W-:Y:S01]  /*06b0*/  STL.128 [R1+0x10], R12 ;  /* 0x0000100c01007387 */ /* 0x0085e20000100c00 */
[----:B------:R-:W-:Y:S02]  /*06c0*/  IADD3 R16, PT, PT, R53, R16, R14 ;  /* 0x0000001035107210 */ /* 0x000fe40007ffe00e */
[----:B------:R-:W-:Y:S01]  /*06d0*/  SHF.L.W.U32.HI R32, R32, 0x10, R32 ;  /* 0x0000001020207819 */ /* 0x000fe20000010e20 */
[----:B----4-:R3:W-:Y:S01]  /*06e0*/  STL.128 [R1+0x20], R8 ;  /* 0x0000200801007387 */ /* 0x0107e20000100c00 */
[----:B------:R-:W-:-:S02]  /*06f0*/  LOP3.LUT R37, R33, R16, RZ, 0x3c, !PT ;  /* 0x0000001021257212 */ /* 0x000fc400078e3cff */
[----:B------:R-:W-:Y:S01]  /*0700*/  IADD3 R19, PT, PT, R51, R19, R12 ;  /* 0x0000001333137210 */ /* 0x000fe20007ffe00c */
[----:B-1----:R-:W-:Y:S01]  /*0710*/  VIADD R17, R32, UR5 ;  /* 0x0000000520117c36 */ /* 0x002fe20008000000 */
[----:B------:R-:W-:Y:S01]  /*0720*/  LOP3.LUT R35, R18, R3, RZ, 0x3c, !PT ;  /* 0x0000000312237212 */ /* 0x000fe200078e3cff */
[----:B-----5:R1:W-:Y:S01]  /*0730*/  STL.128 [R1+0x30], R20 ;  /* 0x0000301401007387 */ /* 0x0203e20000100c00 */
[----:B------:R-:W-:Y:S01]  /*0740*/  LOP3.LUT R38, R0, R19, RZ, 0x3c, !PT ;  /* 0x0000001300267212 */ /* 0x000fe200078e3cff */
[----:B------:R-:W4:Y:S01]  /*0750*/  LDCU UR5, c[0x3][0x2c] ;  /* 0x00c00580ff0577ac */ /* 0x000f220008000800 */
[----:B------:R-:W-:Y:S02]  /*0760*/  LOP3.LUT R34, R34, R17, RZ, 0x3c, !PT ;  /* 0x0000001122227212 */ /* 0x000fe400078e3cff */
[----:B------:R-:W-:Y:S01]  /*0770*/  SHF.L.W.U32.HI R35, R35, 0x10, R35 ;  /* 0x0000001023237819 */ /* 0x000fe20000010e23 */
[----:B--2---:R-:W2:Y:S01]  /*0780*/  LDL R12, [R40] ;  /* 0x00000000280c7983 */ /* 0x004ea20000100800 */
[----:B------:R-:W-:-:S02]  /*0790*/  SHF.L.W.U32.HI R33, R34, 0x14, R34 ;  /* 0x0000001422217819 */ /* 0x000fc40000010e22 */
[----:B------:R-:W-:Y:S01]  /*07a0*/  SHF.L.W.U32.HI R34, R16, 0x10, R37 ;  /* 0x0000001010227819 */ /* 0x000fe20000010e25 */
[----:B------:R-:W-:Y:S01]  /*07b0*/  VIADD R50, R35, UR4 ;  /* 0x0000000423327c36 */ /* 0x000fe20008000000 */
[----:B------:R-:W-:Y:S01]  /*07c0*/  IADD3 R7, PT, PT, R36, R33, R7 ;  /* 0x0000002124077210 */ /* 0x000fe20007ffe007 */
[----:B------:R-:W5:Y:S01]  /*07d0*/  LDCU UR4, c[0x3][0x20] ;  /* 0x00c00400ff0477ac */ /* 0x000f620008000800 */
[----:B------:R-:W-:Y:S01]  /*07e0*/  SHF.L.W.U32.HI R6, R19, 0x10, R38 ;  /* 0x0000001013067819 */ /* 0x000fe20000010e26 */
[----:B------:R-:W-:Y:S01]  /*07f0*/  VIADD R36, R34, UR7 ;  /* 0x0000000722247c36 */ /* 0x000fe20008000000 */
[----:B------:R-:W-:Y:S01]  /*0800*/  LOP3.LUT R32, R32, R7, RZ, 0x3c, !PT ;  /* 0x0000000720207212 */ /* 0x000fe200078e3cff */
[----:B------:R-:W2:Y:S01]  /*0810*/  LDL R14, [R30] ;  /* 0x000000001e0e7983 */ /* 0x000ea20000100800 */
[----:B------:R-:W-:Y:S01]  /*0820*/  LOP3.LUT R39, R39, R50, RZ, 0x3c, !PT ;  /* 0x0000003227277212 */ /* 0x000fe200078e3cff */
[----:B------:R-:W-:Y:S01]  /*0830*/  VIADD R4, R6, UR6 ;  /* 0x0000000606047c36 */ /* 0x000fe20008000000 */
[----:B------:R-:W-:-:S02]  /*0840*/  SHF.L.W.U32.HI R38, R32, 0x18, R32 ;  /* 0x0000001820267819 */ /* 0x000fc40000010e20 */
[----:B------:R-:W-:Y:S02]  /*0850*/  LOP3.LUT R53, R53, R36, RZ, 0x3c, !PT ;  /* 0x0000002435357212 */ /* 0x000fe400078e3cff */
[----:B------:R-:W-:Y:S01]  /*0860*/  LOP3.LUT R32, R51, R4, RZ, 0x3c, !PT ;  /* 0x0000000433207212 */ /* 0x000fe200078e3cff */
[----:B------:R-:W-:Y:S01]  /*0870*/  IMAD.IADD R52, R17, 0x1, R38 ;  /* 0x0000000111347824 */ /* 0x000fe200078e0226 */
[----:B------:R-:W-:Y:S01]  /*0880*/  SHF.L.W.U32.HI R57, R53, 0x14, R53 ;  /* 0x0000001435397819 */ /* 0x000fe20000010e35 */
[----:B------:R-:W2:Y:S01]  /*0890*/  LDL R17, [R25] ;  /* 0x0000000019117983 */ /* 0x000ea20000100800 */
[----:B------:R-:W-:Y:S02]  /*08a0*/  SHF.L.W.U32.HI R54, R39, 0x14, R39 ;  /* 0x0000001427367819 */ /* 0x000fe40000010e27 */
[----:B------:R-:W-:Y:S02]  /*08b0*/  IADD3 R51, PT, PT, R16, R57, R15 ;  /* 0x0000003910337210 */ /* 0x000fe40007ffe00f */
[----:B------:R-:W-:Y:S01]  /*08c0*/  LOP3.LUT R33, R33, R52, RZ, 0x3c, !PT ;  /* 0x0000003421217212 */ /* 0x000fe200078e3cff */
[----:B------:R-:W2:Y:S01]  /*08d0*/  LDL R15, [R28] ;  /* 0x000000001c0f7983 */ /* 0x000ea20000100800 */
[----:B------:R-:W-:-:S02]  /*08e0*/  LOP3.LUT R34, R34, R51, RZ, 0x3c, !PT ;  /* 0x0000003322227212 */ /* 0x000fc400078e3cff */
[----:B------:R-:W-:Y:S01]  /*08f0*/  IADD3 R5, PT, PT, R18, R54, R5 ;  /* 0x0000003612057210 */ /* 0x000fe20007ffe005 */
[----:B------:R-:W2:Y:S01]  /*0900*/  LDL R16, [R24] ;  /* 0x0000000018107983 */ /* 0x000ea20000100800 */
[----:B------:R-:W-:Y:S02]  /*0910*/  SHF.L.W.U32.HI R58, R33, 0x19, R33 ;  /* 0x00000019213a7819 */ /* 0x000fe40000010e21 */
[----:B------:R-:W-:Y:S01]  /*0920*/  SHF.L.W.U32.HI R34, R34, 0x18, R34 ;  /* 0x0000001822227819 */ /* 0x000fe20000010e22 */
[----:B------:R-:W2:Y:S01]  /*0930*/  LDL R33, [R46] ;  /* 0x000000002e217983 */ /* 0x000ea20000100800 */
[----:B------:R-:W-:Y:S02]  /*0940*/  SHF.L.W.U32.HI R32, R32, 0x14, R32 ;  /* 0x0000001420207819 */ /* 0x000fe40000010e20 */
[----:B------:R-:W-:Y:S01]  /*0950*/  IADD3 R39, PT, PT, R58, R5, R8 ;  /* 0x000000053a277210 */ /* 0x000fe20007ffe008 */
[----:B------:R-:W-:Y:S01]  /*0960*/  IMAD.IADD R36, R36, 0x1, R34 ;  /* 0x0000000124247824 */ /* 0x000fe200078e0222 */
[----:B------:R-:W-:Y:S01]  /*0970*/  IADD3 R19, PT, PT, R19, R32, R13 ;  /* 0x0000002013137210 */ /* 0x000fe20007ffe00d */
[----:B------:R-:W2:Y:S01]  /*0980*/  LDL R18, [R26] ;  /* 0x000000001a127983 */ /* 0x000ea20000100800 */
[----:B------:R-:W-:-:S02]  /*0990*/  LOP3.LUT R56, R34, R39, RZ, 0x3c, !PT ;  /* 0x0000002722387212 */ /* 0x000fc400078e3cff */
[----:B------:R-:W-:Y:S01]  /*09a0*/  LOP3.LUT R6, R6, R19, RZ, 0x3c, !PT ;  /* 0x0000001306067212 */ /* 0x000fe200078e3cff */
[----:B------:R-:W2:Y:S01]  /*09b0*/  LDL R34, [R45] ;  /* 0x000000002d227983 */ /* 0x000ea20000100800 */
[----:B------:R-:W-:Y:S02]  /*09c0*/  R2UR UR6, R1 ;  /* 0x00000000010672ca */ /* 0x000fe400000e0000 */
[----:B------:R-:W-:Y:S01]  /*09d0*/  SHF.L.W.U32.HI R55, R6, 0x18, R6 ;  /* 0x0000001806377819 */ /* 0x000fe20000010e06 */
[----:B------:R-:W2:Y:S01]  /*09e0*/  LDL R13, [R31] ;  /* 0x000000001f0d7983 */ /* 0x000ea20000100800 */
[----:B------:R-:W-:Y:S02]  /*09f0*/  SHF.L.W.U32.HI R56, R56, 0x10, R56 ;  /* 0x0000001038387819 */ /* 0x000fe40000010e38 */
[----:B------:R-:W-:Y:S01]  /*0a00*/  LOP3.LUT R53, R35, R5, RZ, 0x3c, !PT ;  /* 0x0000000523357212 */ /* 0x000fe200078e3cff */
[----:B------:R-:W-:Y:S01]  /*0a10*/  IMAD.IADD R59, R4, 0x1, R55 ;  /* 0x00000001043b7824 */ /* 0x000fe200078e0237 */
[----:B------:R-:W2:Y:S01]  /*0a20*/  LDL R5, [R43] ;  /* 0x000000002b057983 */ /* 0x000ea20000100800 */
[----:B------:R-:W-:-:S02]  /*0a30*/  LOP3.LUT R57, R57, R36, RZ, 0x3c, !PT ;  /* 0x0000002439397212 */ /* 0x000fc400078e3cff */
[----:B------:R-:W-:Y:S01]  /*0a40*/  IMAD.IADD R37, R59, 0x1, R56 ;  /* 0x000000013b257824 */ /* 0x000fe200078e0238 */
[----:B------:R-:W-:Y:S01]  /*0a50*/  LOP3.LUT R59, R32, R59, RZ, 0x3c, !PT ;  /* 0x0000003b203b7212 */ /* 0x000fe200078e3cff */
[----:B-----5:R-:W-:Y:S01]  /*0a60*/  ULEA UR4, UR4, UR6, 0x2 ;  /* 0x0000000604047291 */ /* 0x020fe2000f8e10ff */
[----:B------:R-:W5:Y:S01]  /*0a70*/  LDL R4, [R44] ;  /* 0x000000002c047983 */ /* 0x000f620000100800 */
[----:B----4-:R-:W-:Y:S01]  /*0a80*/  ULEA UR5, UR5, UR6, 0x2 ;  /* 0x0000000605057291 */ /* 0x010fe2000f8e10ff */
[----:B------:R-:W-:Y:S02]  /*0a90*/  SHF.L.W.U32.HI R59, R59, 0x19, R59 ;  /* 0x000000193b3b7819 */ /* 0x000fe40000010e3b */
[----:B------:R-:W5:Y:S01]  /*0aa0*/  LDL R6, [R42] ;  /* 0x000000002a067983 */ /* 0x000f620000100800 */
[----:B------:R-:W-:Y:S02]  /*0ab0*/  SHF.L.W.U32.HI R57, R57, 0x19, R57 ;  /* 0x0000001939397819 */ /* 0x000fe40000010e39 */
[----:B------:R-:W-:Y:S01]  /*0ac0*/  IADD3 R60, PT, PT, R59, R7, R10 ;  /* 0x000000073b3c7210 */ /* 0x000fe20007ffe00a */
[----:B------:R-:W4:Y:S01]  /*0ad0*/  LDL R32, [UR4] ;  /* 0x00000004ff207983 */ /* 0x000f220008100800 */
[----:B---3--:R-:W-:-:S02]  /*0ae0*/  IADD3 R8, PT, PT, R57, R19, R20 ;  /* 0x0000001339087210 */ /* 0x008fc40007ffe014 */
[----:B------:R-:W-:Y:S01]  /*0af0*/  SHF.L.W.U32.HI R61, R53, 0x18, R53 ;  /* 0x00000018353d7819 */ /* 0x000fe20000010e35 */
[----:B------:R-:W5:Y:S01]  /*0b00*/  LDL R7, [R41] ;  /* 0x0000000029077983 */ /* 0x000f620000100800 */
[----:B------:R-:W-:-:S03]  /*0b10*/  LOP3.LUT R58, R58, R37, RZ, 0x3c, !PT ;  /* 0x000000253a3a7212 */ /* 0x000fc600078e3cff */
[----:B------:R-:W3:Y:S04]  /*0b20*/  LDL R35, [UR5] ;  /* 0x00000005ff237983 */ /* 0x000ee80008100800 */
[----:B------:R-:W3:Y:S01]  /*0b30*/  LDL R19, [R27] ;  /* 0x000000001b137983 */ /* 0x000ee20000100800 */
[----:B------:R-:W-:Y:S01]  /*0b40*/  IMAD.IADD R53, R50, 0x1, R61 ;  /* 0x0000000132357824 */ /* 0x000fe200078e023d */
[----:B------:R-:W-:Y:S02]  /*0b50*/  LOP3.LUT R61, R61, R60, RZ, 0x3c, !PT ;  /* 0x0000003c3d3d7212 */ /* 0x000fe400078e3cff */
[----:B------:R-:W-:Y:S02]  /*0b60*/  LOP3.LUT R38, R38, R8, RZ, 0x3c, !PT ;  /* 0x0000000826267212 */ /* 0x000fe400078e3cff */
[----:B------:R-:W-:-:S02]  /*0b70*/  SHF.L.W.U32.HI R61, R61, 0x10, R61 ;  /* 0x000000103d3d7819 */ /* 0x000fc40000010e3d */
[----:B------:R-:W-:-:S03]  /*0b80*/  SHF.L.W.U32.HI R58, R58, 0x14, R58 ;  /* 0x000000143a3a7819 */ /* 0x000fc60000010e3a */
[----:B------:R-:W-:Y:S01]  /*0b90*/  IMAD.IADD R10, R36, 0x1, R61 ;  /* 0x00000001240a7824 */ /* 0x000fe200078e023d */
[----:B------:R-:W-:Y:S02]  /*0ba0*/  SHF.L.W.U32.HI R36, R38, 0x10, R38 ;  /* 0x0000001026247819 */ /* 0x000fe40000010e26 */
[----:B------:R-:W-:Y:S02]  /*0bb0*/  IADD3 R39, PT, PT, R39, R58, R9 ;  /* 0x0000003a27277210 */ /* 0x000fe40007ffe009 */
[----:B------:R-:W-:Y:S01]  /*0bc0*/  LOP3.LUT R9, R54, R53, RZ, 0x3c, !PT ;  /* 0x0000003536097212 */ /* 0x000fe200078e3cff */
[----:B------:R-:W-:-:S03]  /*0bd0*/  IMAD.IADD R50, R53, 0x1, R36 ;  /* 0x0000000135327824 */ /* 0x000fc600078e0224 */
[----:B------:R-:W-:Y:S02]  /*0be0*/  SHF.L.W.U32.HI R9, R9, 0x19, R9 ;  /* 0x0000001909097819 */ /* 0x000fe40000010e09 */
[----:B-1----:R-:W-:Y:S02]  /*0bf0*/  LOP3.LUT R20, R57, R50, RZ, 0x3c, !PT ;  /* 0x0000003239147212 */ /* 0x002fe400078e3cff */
[----:B------:R-:W-:Y:S02]  /*0c00*/  IADD3 R22, PT, PT, R9, R51, R22 ;  /* 0x0000003309167210 */ /* 0x000fe40007ffe016 */
[----:B------:R-:W-:Y:S02]  /*0c10*/  SHF.L.W.U32.HI R20, R20, 0x14, R20 ;  /* 0x0000001414147819 */ /* 0x000fe40000010e14 */
[----:B------:R-:W-:Y:S02]  /*0c20*/  LOP3.LUT R38, R55, R22, RZ, 0x3c, !PT ;  /* 0x0000001637267212 */ /* 0x000fe400078e3cff */
[----:B------:R-:W-:-:S02]  /*0c30*/  IADD3 R55, PT, PT, R8, R20, R21 ;  /* 0x0000001408377210 */ /* 0x000fc40007ffe015 */
[----:B------:R-:W-:Y:S02]  /*0c40*/  SHF.L.W.U32.HI R21, R38, 0x10, R38 ;  /* 0x0000001026157819 */ /* 0x000fe40000010e26 */
[----:B------:R-:W-:-:S03]  /*0c50*/  LOP3.LUT R38, R56, R39, RZ, 0x3c, !PT ;  /* 0x0000002738267212 */ /* 0x000fc600078e3cff */
[----:B------:R-:W-:Y:S01]  /*0c60*/  IMAD.IADD R8, R52, 0x1, R21 ;  /* 0x0000000134087824 */ /* 0x000fe200078e0215 */
[----:B------:R-:W-:Y:S02]  /*0c70*/  SHF.L.W.U32.HI R38, R38, 0x18, R38 ;  /* 0x0000001826267819 */ /* 0x000fe40000010e26 */
[----:B------:R-:W-:Y:S02]  /*0c80*/  LOP3.LUT R51, R59, R10, RZ, 0x3c, !PT ;  /* 0x0000000a3b337212 */ /* 0x000fe400078e3cff */
[----:B------:R-:W-:Y:S01]  /*0c90*/  LOP3.LUT R9, R9, R8, RZ, 0x3c, !PT ;  /* 0x0000000809097212 */ /* 0x000fe200078e3cff */
[----:B------:R-:W-:Y:S01]  /*0ca0*/  IMAD.IADD R53, R37, 0x1, R38 ;  /* 0x0000000125357824 */ /* 0x000fe200078e0226 */
[----:B------:R-:W-:Y:S02]  /*0cb0*/  SHF.L.W.U32.HI R51, R51, 0x14, R51 ;  /* 0x0000001433337819 */ /* 0x000fe40000010e33 */
[----:B------:R-:W-:Y:S02]  /*0cc0*/  SHF.L.W.U32.HI R54, R9, 0x14, R9 ;  /* 0x0000001409367819 */ /* 0x000fe40000010e09 */
[----:B------:R-:W-:-:S02]  /*0cd0*/  LOP3.LUT R58, R58, R53, RZ, 0x3c, !PT ;  /* 0x000000353a3a7212 */ /* 0x000fc400078e3cff */
[----:B------:R-:W-:Y:S02]  /*0ce0*/  IADD3 R23, PT, PT, R22, R54, R23 ;  /* 0x0000003616177210 */ /* 0x000fe40007ffe017 */
[----:B------:R-:W-:Y:S02]  /*0cf0*/  LOP3.LUT R9, R36, R55, RZ, 0x3c, !PT ;  /* 0x0000003724097212 */ /* 0x000fe400078e3cff */
[----:B------:R-:W-:Y:S02]  /*0d00*/  IADD3 R11, PT, PT, R60, R51, R11 ;  /* 0x000000333c0b7210 */ /* 0x000fe40007ffe00b */
[----:B------:R-:W-:Y:S02]  /*0d10*/  SHF.L.W.U32.HI R36, R58, 0x19, R58 ;  /* 0x000000193a247819 */ /* 0x000fe40000010e3a */
[----:B------:R-:W-:Y:S02]  /*0d20*/  LOP3.LUT R21, R21, R23, RZ, 0x3c, !PT ;  /* 0x0000001715157212 */ /* 0x000fe400078e3cff */
[----:B------:R-:W-:-:S02]  /*0d30*/  SHF.L.W.U32.HI R9, R9, 0x18, R9 ;  /* 0x0000001809097819 */ /* 0x000fc40000010e09 */
[----:B------:R-:W-:Y:S02]  /*0d40*/  SHF.L.W.U32.HI R52, R21, 0x18, R21 ;  /* 0x0000001815347819 */ /* 0x000fe40000010e15 */
[----:B------:R-:W-:Y:S01]  /*0d50*/  LOP3.LUT R61, R61, R11, RZ, 0x3c, !PT ;  /* 0x0000000b3d3d7212 */ /* 0x000fe200078e3cff */
[----:B------:R-:W-:-:S05]  /*0d60*/  IMAD.IADD R57, R50, 0x1, R9 ;  /* 0x0000000132397824 */ /* 0x000fca00078e0209 */
[----:B------:R-:W-:Y:S02]  /*0d70*/  LOP3.LUT R20, R20, R57, RZ, 0x3c, !PT ;  /* 0x0000003914147212 */ /* 0x000fe400078e3cff */
[----:B--2---:R-:W-:-:S04]  /*0d80*/  IADD3 R37, PT, PT, R36, R11, R34 ;  /* 0x0000000b24257210 */ /* 0x004fc80007ffe022 */
[----:B------:R-:W-:Y:S01]  /*0d90*/  LOP3.LUT R11, R9, R37, RZ, 0x3c, !PT ;  /* 0x00000025090b7212 */ /* 0x000fe200078e3cff */
[----:B------:R-:W-:-:S03]  /*0da0*/  IMAD.IADD R9, R8, 0x1, R52 ;  /* 0x0000000108097824 */ /* 0x000fc600078e0234 */
[----:B------:R-:W-:Y:S02]  /*0db0*/  SHF.L.W.U32.HI R8, R11, 0x10, R11 ;  /* 0x000000100b087819 */ /* 0x000fe40000010e0b */
[----:B------:R-:W-:Y:S02]  /*0dc0*/  SHF.L.W.U32.HI R11, R61, 0x18, R61 ;  /* 0x000000183d0b7819 */ /* 0x000fe40000010e3d */
[----:B------:R-:W-:Y:S01]  /*0dd0*/  LOP3.LUT R21, R54, R9, RZ, 0x3c, !PT ;  /* 0x0000000936157212 */ /* 0x000fe200078e3cff */
[----:B------:R-:W-:Y:S02]  /*0de0*/  IMAD.IADD R9, R9, 0x1, R8 ;  /* 0x0000000109097824 */ /* 0x000fe400078e0208 */
[----:B------:R-:W-:-:S03]  /*0df0*/  IMAD.IADD R10, R10, 0x1, R11 ;  /* 0x000000010a0a7824 */ /* 0x000fc600078e020b */
[----:B------:R-:W-:Y:S02]  /*0e00*/  LOP3.LUT R36, R36, R9, RZ, 0x3c, !PT ;  /* 0x0000000924247212 */ /* 0x000fe400078e3cff */
[----:B------:R-:W-:Y:S02]  /*0e10*/  LOP3.LUT R50, R51, R10, RZ, 0x3c, !PT ;  /* 0x0000000a33327212 */ /* 0x000fe400078e3cff */
[----:B------:R-:W-:Y:S02]  /*0e20*/  SHF.L.W.U32.HI R21, R21, 0x19, R21 ;  /* 0x0000001915157819 */ /* 0x000fe40000010e15 */
[----:B------:R-:W-:Y:S02]  /*0e30*/  SHF.L.W.U32.HI R36, R36, 0x14, R36 ;  /* 0x0000001424247819 */ /* 0x000fe40000010e24 */
[----:B------:R-:W-:Y:S02]  /*0e40*/  SHF.L.W.U32.HI R50, R50, 0x19, R50 ;  /* 0x0000001932327819 */ /* 0x000fe40000010e32 */
[----:B------:R-:W-:Y:S01]  /*0e50*/  SHF.L.W.U32.HI R51, R20, 0x19, R20 ;  /* 0x0000001914337819 */ /* 0x000fe20000010e14 */
[----:B-----5:R1:W-:Y:S01]  /*0e60*/  STL.128 [R1+0x10], R4 ;  /* 0x0000100401007387 */ /* 0x0203e20000100c00 */
[----:B----4-:R-:W-:-:S02]  /*0e70*/  IADD3 R54, PT, PT, R21, R39, R32 ;  /* 0x0000002715367210 */ /* 0x010fc40007ffe020 */
[----:B---3--:R-:W-:Y:S01]  /*0e80*/  IADD3 R37, PT, PT, R37, R36, R35 ;  /* 0x0000002425257210 */ /* 0x008fe20007ffe023 */
[----:B------:R2:W-:Y:S01]  /*0e90*/  STL.128 [R1], R32 ;  /* 0x0000002001007387 */ /* 0x0005e20000100c00 */
[----:B-1----:R-:W-:Y:S02]  /*0ea0*/  IADD3 R4, PT, PT, R50, R55, R4 ;  /* 0x0000003732047210 */ /* 0x002fe40007ffe004 */
[----:B--2---:R-:W-:Y:S02]  /*0eb0*/  IADD3 R35, PT, PT, R51, R23, R6 ;  /* 0x0000001733237210 */ /* 0x004fe40007ffe006 */
[----:B------:R-:W-:Y:S02]  /*0ec0*/  LOP3.LUT R6, R11, R54, RZ, 0x3c, !PT ;  /* 0x000000360b067212 */ /* 0x000fe400078e3cff */
[----:B------:R-:W-:Y:S02]  /*0ed0*/  LOP3.LUT R52, R52, R4, RZ, 0x3c, !PT ;  /* 0x0000000434347212 */ /* 0x000fe400078e3cff */
[----:B------:R-:W-:-:S02]  /*0ee0*/  LOP3.LUT R11, R38, R35, RZ, 0x3c, !PT ;  /* 0x00000023260b7212 */ /* 0x000fc400078e3cff */
[----:B------:R-:W-:Y:S01]  /*0ef0*/  SHF.L.W.U32.HI R52, R52, 0x10, R52 ;  /* 0x0000001034347819 */ /* 0x000fe20000010e34 */
[----:B------:R1:W-:Y:S01]  /*0f00*/  STL.128 [R1+0x20], R12 ;  /* 0x0000200c01007387 */ /* 0x0003e20000100c00 */
[----:B------:R-:W-:-:S03]  /*0f10*/  SHF.L.W.U32.HI R11, R11, 0x10, R11 ;  /* 0x000000100b0b7819 */ /* 0x000fc60000010e0b */
[----:B------:R2:W-:Y:S01]  /*0f20*/  STL.128 [R1+0x30], R16 ;  /* 0x0000301001007387 */ /* 0x0005e20000100c00 */
[----:B------:R-:W-:-:S03]  /*0f30*/  IMAD.IADD R53, R53, 0x1, R52 ;  /* 0x0000000135357824 */ /* 0x000fc600078e0234 */
[----:B------:R-:W3:Y:S01]  /*0f40*/  LDL R22, [R45] ;  /* 0x000000002d167983 */ /* 0x000ee20000100800 */
[----:B------:R-:W-:Y:S01]  /*0f50*/  IMAD.IADD R10, R10, 0x1, R11 ;  /* 0x000000010a0a7824 */ /* 0x000fe200078e020b */
[----:B------:R-:W-:Y:S02]  /*0f60*/  SHF.L.W.U32.HI R6, R6, 0x10, R6 ;  /* 0x0000001006067819 */ /* 0x000fe40000010e06 */
[----:B------:R-:W-:Y:S01]  /*0f70*/  LOP3.LUT R8, R8, R37, RZ, 0x3c, !PT ;  /* 0x0000002508087212 */ /* 0x000fe200078e3cff */
[----:B------:R-:W4:Y:S01]  /*0f80*/  LDL R34, [R42] ;  /* 0x000000002a227983 */ /* 0x000f220000100800 */
[----:B------:R-:W-:Y:S01]  /*0f90*/  LOP3.LUT R50, R50, R53, RZ, 0x3c, !PT ;  /* 0x0000003532327212 */ /* 0x000fe200078e3cff */
[----:B------:R-:W-:Y:S01]  /*0fa0*/  IMAD.IADD R56, R57, 0x1, R6 ;  /* 0x0000000139387824 */ /* 0x000fe200078e0206 */
[----:B------:R-:W-:Y:S01]  /*0fb0*/  LOP3.LUT R39, R51, R10, RZ, 0x3c, !PT ;  /* 0x0000000a33277212 */ /* 0x000fe200078e3cff */
[----:B------:R-:W5:Y:S01]  /*0fc0*/  LDL R20, [UR4] ;  /* 0x00000004ff147983 */ /* 0x000f620008100800 */
[----:B------:R-:W-:-:S02]  /*0fd0*/  SHF.L.W.U32.HI R38, R8, 0x18, R8 ;  /* 0x0000001808267819 */ /* 0x000fc40000010e08 */
[----:B------:R-:W-:Y:S01]  /*0fe0*/  SHF.L.W.U32.HI R8, R50, 0x14, R50 ;  /* 0x0000001432087819 */ /* 0x000fe20000010e32 */
[----:B------:R-:W5:Y:S01]  /*0ff0*/  LDL R32, [R44] ;  /* 0x000000002c207983 */ /* 0x000f620000100800 */
[----:B------:R-:W-:Y:S01]  /*1000*/  SHF.L.W.U32.HI R50, R39, 0x14, R39 ;  /* 0x0000001427327819 */ /* 0x000fe20000010e27 */
[----:B------:R-:W-:Y:S01]  /*1010*/  IMAD.IADD R39, R9, 0x1, R38 ;  /* 0x0000000109277824 */ /* 0x000fe200078e0226 */
[----:B------:R-:W-:Y:S01]  /*1020*/  LOP3.LUT R21, R21, R56, RZ, 0x3c, !PT ;  /* 0x0000003815157212 */ /* 0x000fe200078e3cff */
[----:B------:R-:W5:Y:S01]  /*1030*/  LDL R23, [UR5] ;  /* 0x00000005ff177983 */ /* 0x000f620008100800 */
[----:B------:R-:W-:Y:S02]  /*1040*/  IADD3 R7, PT, PT, R35, R50, R7 ;  /* 0x0000003223077210 */ /* 0x000fe40007ffe007 */
[----:B------:R-:W-:Y:S01]  /*1050*/  SHF.L.W.U32.HI R51, R21, 0x14, R21 ;  /* 0x0000001415337819 */ /* 0x000fe20000010e15 */
[----:B------:R-:W5:Y:S01]  /*1060*/  LDL R35, [R41] ;  /* 0x0000000029237983 */ /* 0x000f620000100800 */
[----:B------:R-:W-:-:S02]  /*1070*/  LOP3.LUT R36, R36, R39, RZ, 0x3c, !PT ;  /* 0x0000002724247212 */ /* 0x000fc400078e3cff */
[----:B------:R-:W-:Y:S01]  /*1080*/  IADD3 R5, PT, PT, R4, R8, R5 ;  /* 0x0000000804057210 */ /* 0x000fe20007ffe005 */
[----:B------:R-:W5:Y:S01]  /*1090*/  LDL R21, [R46] ;  /* 0x000000002e157983 */ /* 0x000f620000100800 */
[----:B------:R-:W-:Y:S02]  /*10a0*/  LOP3.LUT R4, R11, R7, RZ, 0x3c, !PT ;  /* 0x000000070b047212 */ /* 0x000fe400078e3cff */
[----:B------:R-:W-:Y:S02]  /*10b0*/  IADD3 R55, PT, PT, R54, R51, R33 ;  /* 0x0000003336377210 */ /* 0x000fe40007ffe021 */
[----:B------:R-:W-:Y:S01]  /*10c0*/  SHF.L.W.U32.HI R11, R36, 0x19, R36 ;  /* 0x00000019240b7819 */ /* 0x000fe20000010e24 */
[----:B------:R-:W5:Y:S01]  /*10d0*/  LDL R33, [R43] ;  /* 0x000000002b217983 */ /* 0x000f620000100800 */
[----:B------:R-:W-:Y:S02]  /*10e0*/  LOP3.LUT R52, R52, R5, RZ, 0x3c, !PT ;  /* 0x0000000534347212 */ /* 0x000fe400078e3cff */
[----:B------:R-:W-:-:S02]  /*10f0*/  SHF.L.W.U32.HI R4, R4, 0x18, R4 ;  /* 0x0000001804047819 */ /* 0x000fc40000010e04 */
[-C--:B------:R-:W-:Y:S02]  /*1100*/  IADD3 R9, PT, PT, R11, R55.reuse, R12 ;  /* 0x000000370b097210 */ /* 0x080fe40007ffe00c */
[----:B-1----:R-:W-:Y:S02]  /*1110*/  SHF.L.W.U32.HI R12, R52, 0x18, R52 ;  /* 0x00000018340c7819 */ /* 0x002fe40000010e34 */
[----:B------:R-:W-:Y:S02]  /*1120*/  LOP3.LUT R6, R6, R55, RZ, 0x3c, !PT ;  /* 0x0000003706067212 */ /* 0x000fe400078e3cff */
[----:B------:R-:W-:Y:S01]  /*1130*/  LOP3.LUT R36, R4, R9, RZ, 0x3c, !PT ;  /* 0x0000000904247212 */ /* 0x000fe200078e3cff */
[----:B------:R-:W-:Y:S01]  /*1140*/  IMAD.IADD R57, R53, 0x1, R12 ;  /* 0x0000000135397824 */ /* 0x000fe200078e020c */
[----:B------:R-:W-:Y:S02]  /*1150*/  SHF.L.W.U32.HI R53, R6, 0x18, R6 ;  /* 0x0000001806357819 */ /* 0x000fe40000010e06 */
[----:B------:R-:W-:Y:S01]  /*1160*/  SHF.L.W.U32.HI R36, R36, 0x10, R36 ;  /* 0x0000001024247819 */ /* 0x000fe20000010e24 */
[----:B------:R-:W-:Y:S01]  /*1170*/  IMAD.IADD R55, R10, 0x1, R4 ;  /* 0x000000010a377824 */ /* 0x000fe200078e0204 */
[----:B------:R-:W-:Y:S01]  /*1180*/  LOP3.LUT R52, R8, R57, RZ, 0x3c, !PT ;  /* 0x0000003908347212 */ /* 0x000fe200078e3cff */
[----:B------:R-:W-:Y:S01]  /*1190*/  IMAD.IADD R56, R56, 0x1, R53 ;  /* 0x0000000138387824 */ /* 0x000fe200078e0235 */
[----:B------:R-:W5:Y:S01]  /*11a0*/  LDL R4, [R40] ;  /* 0x0000000028047983 */ /* 0x000f620000100800 */
[----:B------:R-:W-:Y:S01]  /*11b0*/  IMAD.IADD R54, R57, 0x1, R36 ;  /* 0x0000000139367824 */ /* 0x000fe200078e0224 */
[----:B------:R-:W-:-:S02]  /*11c0*/  LOP3.LUT R50, R50, R55, RZ, 0x3c, !PT ;  /* 0x0000003732327212 */ /* 0x000fc400078e3cff */
[----:B------:R-:W-:Y:S01]  /*11d0*/  LOP3.LUT R51, R51, R56, RZ, 0x3c, !PT ;  /* 0x0000003833337212 */ /* 0x000fe200078e3cff */
[----:B------:R-:W5:Y:S01]  /*11e0*/  LDL R6, [R30] ;  /* 0x000000001e067983 */ /* 0x000f620000100800 */
[----:B------:R-:W-:Y:S02]  /*11f0*/  LOP3.LUT R11, R11, R54, RZ, 0x3c, !PT ;  /* 0x000000360b0b7212 */ /* 0x000fe400078e3cff */
[----:B------:R-:W-:Y:S01]  /*1200*/  SHF.L.W.U32.HI R50, R50, 0x19, R50 ;  /* 0x0000001932327819 */ /* 0x000fe20000010e32 */
[----:B------:R-:W5:Y:S01]  /*1210*/  LDL R8, [R24] ;  /* 0x0000000018087983 */ /* 0x000f620000100800 */
[----:B------:R-:W-:Y:S02]  /*1220*/  SHF.L.W.U32.HI R58, R11, 0x14, R11 ;  /* 0x000000140b3a7819 */ /* 0x000fe40000010e0b */
[----:B------:R-:W-:Y:S01]  /*1230*/  SHF.L.W.U32.HI R51, R51, 0x19, R51 ;  /* 0x0000001933337819 */ /* 0x000fe20000010e33 */
[----:B------:R-:W5:Y:S01]  /*1240*/  LDL R10, [R26] ;  /* 0x000000001a0a7983 */ /* 0x000f620000100800 */
[----:B------:R-:W-:-:S02]  /*1250*/  IADD3 R13, PT, PT, R9, R58, R13 ;  /* 0x0000003a090d7210 */ /* 0x000fc40007ffe00d */
[----:B--2---:R-:W-:Y:S01]  /*1260*/  IADD3 R16, PT, PT, R50, R5, R16 ;  /* 0x0000000532107210 */ /* 0x004fe20007ffe010 */
[----:B------:R-:W2:Y:S01]  /*1270*/  LDL R9, [R25] ;  /* 0x0000000019097983 */ /* 0x000ea20000100800 */
[----:B------:R-:W-:-:S03]  /*1280*/  IADD3 R18, PT, PT, R51, R7, R18 ;  /* 0x0000000733127210 */ /* 0x000fc60007ffe012 */
[----:B------:R-:W2:Y:S04]  /*1290*/  LDL R5, [R31] ;  /* 0x000000001f057983 */ /* 0x000ea80000100800 */
[----:B------:R-:W2:Y:S04]  /*12a0*/  LDL R7, [R28] ;  /* 0x000000001c077983 */ /* 0x000ea80000100800 */
[----:B------:R-:W2:Y:S01]  /*12b0*/  LDL R11, [R27] ;  /* 0x000000001b0b7983 */ /* 0x000ea20000100800 */
[----:B------:R-:W-:Y:S02]  /*12c0*/  SHF.L.W.U32.HI R52, R52, 0x19, R52 ;  /* 0x0000001934347819 */ /* 0x000fe40000010e34 */
[----:B------:R-:W-:-:S02]  /*12d0*/  LOP3.LUT R38, R38, R16, RZ, 0x3c, !PT ;  /* 0x0000001026267212 */ /* 0x000fc400078e3cff */
[----:B------:R-:W-:Y:S02]  /*12e0*/  IADD3 R14, PT, PT, R52, R37, R14 ;  /* 0x00000025340e7210 */ /* 0x000fe40007ffe00e */
[----:B------:R-:W-:Y:S02]  /*12f0*/  SHF.L.W.U32.HI R37, R38, 0x10, R38 ;  /* 0x0000001026257819 */ /* 0x000fe40000010e26 */
[----:B------:R-:W-:-:S03]  /*1300*/  LOP3.LUT R12, R12, R18, RZ, 0x3c, !PT ;  /* 0x000000120c0c7212 */ /* 0x000fc600078e3cff */
[----:B------:R-:W-:Y:S01]  /*1310*/  IMAD.IADD R57, R56, 0x1, R37 ;  /* 0x0000000138397824 */ /* 0x000fe200078e0225 */
[----:B------:R-:W-:-:S04]  /*1320*/  SHF.L.W.U32.HI R12, R12, 0x10, R12 ;  /* 0x000000100c0c7819 */ /* 0x000fc80000010e0c */
[----:B------:R-:W-:Y:S01]  /*1330*/  LOP3.LUT R50, R50, R57, RZ, 0x3c, !PT ;  /* 0x0000003932327212 */ /* 0x000fe200078e3cff */
[----:B------:R-:W-:-:S03]  /*1340*/  IMAD.IADD R38, R39, 0x1, R12 ;  /* 0x0000000127267824 */ /* 0x000fc600078e020c */
[----:B------:R-:W-:Y:S02]  /*1350*/  SHF.L.W.U32.HI R39, R50, 0x14, R50 ;  /* 0x0000001432277819 */ /* 0x000fe40000010e32 */
[----:B------:R-:W-:Y:S02]  /*1360*/  LOP3.LUT R50, R51, R38, RZ, 0x3c, !PT ;  /* 0x0000002633327212 */ /* 0x000fe400078e3cff */
[----:B------:R-:W-:Y:S02]  /*1370*/  LOP3.LUT R53, R53, R14, RZ, 0x3c, !PT ;  /* 0x0000000e35357212 */ /* 0x000fe400078e3cff */
[----:B------:R-:W-:Y:S02]  /*1380*/  SHF.L.W.U32.HI R50, R50, 0x14, R50 ;  /* 0x0000001432327819 */ /* 0x000fe40000010e32 */
[----:B------:R-:W-:Y:S02]  /*1390*/  SHF.L.W.U32.HI R56, R53, 0x10, R53 ;  /* 0x0000001035387819 */ /* 0x000fe40000010e35 */
[----:B------:R-:W-:-:S02]  /*13a0*/  IADD3 R51, PT, PT, R18, R50, R19 ;  /* 0x0000003212337210 */ /* 0x000fc40007ffe013 */
[----:B------:R-:W-:Y:S01]  /*13b0*/  LOP3.LUT R19, R36, R13, RZ, 0x3c, !PT ;  /* 0x0000000d24137212 */ /* 0x000fe200078e3cff */
[----:B------:R-:W-:-:S03]  /*13c0*/  IMAD.IADD R55, R55, 0x1, R56 ;  /* 0x0000000137377824 */ /* 0x000fc600078e0238 */
[----:B------:R-:W-:Y:S02]  /*13d0*/  SHF.L.W.U32.HI R19, R19, 0x18, R19 ;  /* 0x0000001813137819 */ /* 0x000fe40000010e13 */
[----:B------:R-:W-:Y:S02]  /*13e0*/  IADD3 R16, PT, PT, R16, R39, R17 ;  /* 0x0000002710107210 */ /* 0x000fe40007ffe011 */
[----:B------:R-:W-:Y:S01]  /*13f0*/  LOP3.LUT R18, R52, R55, RZ, 0x3c, !PT ;  /* 0x0000003734127212 */ /* 0x000fe200078e3cff */
[----:B------:R-:W-:-:S03]  /*1400*/  IMAD.IADD R17, R54, 0x1, R19 ;  /* 0x0000000136117824 */ /* 0x000fc600078e0213 */
[----:B------:R-:W-:Y:S02]  /*1410*/  SHF.L.W.U32.HI R18, R18, 0x14, R18 ;  /* 0x0000001412127819 */ /* 0x000fe40000010e12 */
[----:B------:R-:W-:Y:S02]  /*1420*/  LOP3.LUT R58, R58, R17, RZ, 0x3c, !PT ;  /* 0x000000113a3a7212 */ /* 0x000fe400078e3cff */
[----:B------:R-:W-:Y:S02]  /*1430*/  LOP3.LUT R37, R37, R16, RZ, 0x3c, !PT ;  /* 0x0000001025257212 */ /* 0x000fe400078e3cff */
[----:B------:R-:W-:Y:S02]  /*1440*/  IADD3 R53, PT, PT, R14, R18, R15 ;  /* 0x000000120e357210 */ /* 0x000fe40007ffe00f */
[----:B------:R-:W-:Y:S02]  /*1450*/  SHF.L.W.U32.HI R15, R58, 0x19, R58 ;  /* 0x000000193a0f7819 */ /* 0x000fe40000010e3a */
[----:B------:R-:W-:-:S02]  /*1460*/  LOP3.LUT R12, R12, R51, RZ, 0x3c, !PT ;  /* 0x000000330c0c7212 */ /* 0x000fc400078e3cff */
[----:B------:R-:W-:Y:S02]  /*1470*/  SHF.L.W.U32.HI R37, R37, 0x18, R37 ;  /* 0x0000001825257819 */ /* 0x000fe40000010e25 */
[----:B------:R-:W-:-:S04]  /*1480*/  LOP3.LUT R36, R56, R53, RZ, 0x3c, !PT ;  /* 0x0000003538247212 */ /* 0x000fc800078e3cff */
[----:B------:R-:W-:-:S05]  /*1490*/  SHF.L.W.U32.HI R36, R36, 0x18, R36 ;  /* 0x0000001824247819 */ /* 0x000fca0000010e24 */
[----:B------:R-:W-:Y:S01]  /*14a0*/  IMAD.IADD R55, R55, 0x1, R36 ;  /* 0x0000000137377824 */ /* 0x000fe200078e0224 */
[----:B---3--:R-:W-:Y:S02]  /*14b0*/  IADD3 R54, PT, PT, R15, R53, R22 ;  /* 0x000000350f367210 */ /* 0x008fe40007ffe016 */
[----:B------:R-:W-:Y:S01]  /*14c0*/  SHF.L.W.U32.HI R53, R12, 0x18, R12 ;  /* 0x000000180c357819 */ /* 0x000fe20000010e0c */
[----:B------:R-:W-:Y:S01]  /*14d0*/  IMAD.IADD R12, R57, 0x1, R37 ;  /* 0x00000001390c7824 */ /* 0x000fe200078e0225 */
[----:B------:R-:W-:-:S03]  /*14e0*/  LOP3.LUT R37, R37, R54, RZ, 0x3c, !PT ;  /* 0x0000003625257212 */ /* 0x000fc600078e3cff */
[----:B------:R-:W-:Y:S01]  /*14f0*/  IMAD.IADD R57, R38, 0x1, R53 ;  /* 0x0000000126397824 */ /* 0x000fe200078e0235 */
[----:B------:R-:W-:Y:S02]  /*1500*/  SHF.L.W.U32.HI R38, R37, 0x10, R37 ;  /* 0x0000001025267819 */ /* 0x000fe40000010e25 */
[----:B------:R-:W-:Y:S02]  /*1510*/  LOP3.LUT R39, R39, R12, RZ, 0x3c, !PT ;  /* 0x0000000c27277212 */ /* 0x000fe400078e3cff */
[----:B------:R-:W-:Y:S01]  /*1520*/  LOP3.LUT R14, R50, R57, RZ, 0x3c, !PT ;  /* 0x00000039320e7212 */ /* 0x000fe200078e3cff */
[----:B------:R-:W-:Y:S01]  /*1530*/  IMAD.IADD R50, R57, 0x1, R38 ;  /* 0x0000000139327824 */ /* 0x000fe200078e0226 */
[----:B------:R-:W-:Y:S02]  /*1540*/  SHF.L.W.U32.HI R52, R39, 0x19, R39 ;  /* 0x0000001927347819 */ /* 0x000fe40000010e27 */
[----:B------:R-:W-:Y:S02]  /*1550*/  LOP3.LUT R37, R18, R55, RZ, 0x3c, !PT ;  /* 0x0000003712257212 */ /* 0x000fe400078e3cff */
[----:B------:R-:W-:-:S02]  /*1560*/  SHF.L.W.U32.HI R18, R14, 0x19, R14 ;  /* 0x000000190e127819 */ /* 0x000fc40000010e0e */
[----:B----4-:R-:W-:Y:S02]  /*1570*/  IADD3 R14, PT, PT, R52, R51, R34 ;  /* 0x00000033340e7210 */ /* 0x010fe40007ffe022 */
[----:B------:R-:W-:Y:S02]  /*1580*/  SHF.L.W.U32.HI R37, R37, 0x19, R37 ;  /* 0x0000001925257819 */ /* 0x000fe40000010e25 */
[----:B------:R-:W-:Y:S02]  /*1590*/  LOP3.LUT R39, R15, R50, RZ, 0x3c, !PT ;  /* 0x000000320f277212 */ /* 0x000fe400078e3cff */
[----:B-----5:R-:W-:Y:S02]  /*15a0*/  IADD3 R15, PT, PT, R18, R13, R20 ;  /* 0x0000000d120f7210 */ /* 0x020fe40007ffe014 */
[----:B------:R-:W-:Y:S02]  /*15b0*/  LOP3.LUT R13, R19, R14, RZ, 0x3c, !PT ;  /* 0x0000000e130d7212 */ /* 0x000fe400078e3cff */
[----:B------:R-:W-:-:S02]  /*15c0*/  IADD3 R16, PT, PT, R37, R16, R32 ;  /* 0x0000001025107210 */ /* 0x000fc40007ffe020 */
[----:B------:R-:W-:Y:S02]  /*15d0*/  SHF.L.W.U32.HI R19, R39, 0x14, R39 ;  /* 0x0000001427137819 */ /* 0x000fe40000010e27 */
[----:B------:R-:W-:Y:S02]  /*15e0*/  LOP3.LUT R57, R36, R15, RZ, 0x3c, !PT ;  /* 0x0000000f24397212 */ /* 0x000fe400078e3cff */
[----:B------:R-:W-:Y:S02]  /*15f0*/  SHF.L.W.U32.HI R36, R13, 0x10, R13 ;  /* 0x000000100d247819 */ /* 0x000fe40000010e0d */
[----:B------:R-:W-:Y:S02]  /*1600*/  LOP3.LUT R53, R53, R16, RZ, 0x3c, !PT ;  /* 0x0000001035357212 */ /* 0x000fe400078e3cff */
[----:B------:R-:W-:Y:S02]  /*1610*/  IADD3 R13, PT, PT, R54, R19, R23 ;  /* 0x00000013360d7210 */ /* 0x000fe40007ffe017 */
[----:B------:R-:W-:Y:S01]  /*1620*/  SHF.L.W.U32.HI R57, R57, 0x10, R57 ;  /* 0x0000001039397819 */ /* 0x000fe20000010e39 */
[----:B------:R-:W-:Y:S01]  /*1630*/  IMAD.IADD R55, R55, 0x1, R36 ;  /* 0x0000000137377824 */ /* 0x000fe200078e0224 */
[----:B------:R-:W-:-:S02]  /*1640*/  SHF.L.W.U32.HI R54, R53, 0x10, R53 ;  /* 0x0000001035367819 */ /* 0x000fc40000010e35 */
[----:B------:R-:W-:Y:S01]  /*1650*/  LOP3.LUT R38, R38, R13, RZ, 0x3c, !PT ;  /* 0x0000000d26267212 */ /* 0x000fe200078e3cff */
[----:B------:R-:W-:Y:S01]  /*1660*/  IMAD.IADD R59, R12, 0x1, R57 ;  /* 0x000000010c3b7824 */ /* 0x000fe200078e0239 */
[----:B------:R-:W-:Y:S01]  /*1670*/  LOP3.LUT R12, R52, R55, RZ, 0x3c, !PT ;  /* 0x00000037340c7212 */ /* 0x000fe200078e3cff */
[----:B------:R-:W-:Y:S01]  /*1680*/  IMAD.IADD R17, R17, 0x1, R54 ;  /* 0x0000000111117824 */ /* 0x000fe200078e0236 */
[----:B------:R-:W-:Y:S02]  /*1690*/  SHF.L.W.U32.HI R51, R38, 0x18, R38 ;  /* 0x0000001826337819 */ /* 0x000fe40000010e26 */
[----:B------:R-:W-:Y:S02]  /*16a0*/  LOP3.LUT R18, R18, R59, RZ, 0x3c, !PT ;  /* 0x0000003b12127212 */ /* 0x000fe400078e3cff */
[----:B------:R-:W-:Y:S01]  /*16b0*/  LOP3.LUT R37, R37, R17, RZ, 0x3c, !PT ;  /* 0x0000001125257212 */ /* 0x000fe200078e3cff */
[----:B------:R-:W-:Y:S01]  /*16c0*/  IMAD.IADD R50, R50, 0x1, R51 ;  /* 0x0000000132327824 */ /* 0x000fe200078e0233 */
[----:B------:R-:W-:-:S02]  /*16d0*/  SHF.L.W.U32.HI R12, R12, 0x14, R12 ;  /* 0x000000140c0c7819 */ /* 0x000fc40000010e0c */
[----:B------:R-:W-:Y:S02]  /*16e0*/  SHF.L.W.U32.HI R58, R18, 0x14, R18 ;  /* 0x00000014123a7819 */ /* 0x000fe40000010e12 */
[----:B------:R-:W-:Y:S02]  /*16f0*/  SHF.L.W.U32.HI R18, R37, 0x14, R37 ;  /* 0x0000001425127819 */ /* 0x000fe40000010e25 */
[----:B------:R-:W-:Y:S02]  /*1700*/  IADD3 R53, PT, PT, R14, R12, R35 ;  /* 0x0000000c0e357210 */ /* 0x000fe40007ffe023 */
[----:B------:R-:W-:Y:S02]  /*1710*/  LOP3.LUT R19, R19, R50, RZ, 0x3c, !PT ;  /* 0x0000003213137212 */ /* 0x000fe400078e3cff */
[----:B------:R-:W-:Y:S02]  /*1720*/  IADD3 R38, PT, PT, R15, R58, R21 ;  /* 0x0000003a0f267210 */ /* 0x000fe40007ffe015 */
[----:B------:R-:W-:-:S02]  /*1730*/  IADD3 R15, PT, PT, R16, R18, R33 ;  /* 0x00000012100f7210 */ /* 0x000fc40007ffe021 */
[----:B------:R-:W-:Y:S02]  /*1740*/  LOP3.LUT R36, R36, R53, RZ, 0x3c, !PT ;  /* 0x0000003524247212 */ /* 0x000fe400078e3cff */
[----:B------:R-:W-:Y:S01]  /*1750*/  SHF.L.W.U32.HI R19, R19, 0x19, R19 ;  /* 0x0000001913137819 */ /* 0x000fe20000010e13 */
[----:B------:R1:W-:Y:S01]  /*1760*/  STL.128 [R1], R20 ;  /* 0x0000001401007387 */ /* 0x0003e20000100c00 */
[----:B------:R-:W-:Y:S02]  /*1770*/  LOP3.LUT R52, R54, R15, RZ, 0x3c, !PT ;  /* 0x0000000f36347212 */ /* 0x000fe400078e3cff */
[----:B------:R-:W-:Y:S01]  /*1780*/  SHF.L.W.U32.HI R36, R36, 0x18, R36 ;  /* 0x0000001824247819 */ /* 0x000fe20000010e24 */
[----:B------:R3:W-:Y:S01]  /*1790*/  STL.128 [R1+0x10], R32 ;  /* 0x0000102001007387 */ /* 0x0007e20000100c00 */
[-C--:B------:R-:W-:Y:S02]  /*17a0*/  IADD3 R14, PT, PT, R19, R38.reuse, R4 ;  /* 0x00000026130e7210 */ /* 0x080fe40007ffe004 */
[----:B------:R-:W-:Y:S01]  /*17b0*/  LOP3.LUT R57, R57, R38, RZ, 0x3c, !PT ;  /* 0x0000002639397212 */ /* 0x000fe200078e3cff */
[----:B--2---:R2:W-:Y:S01]  /*17c0*/  STL.128 [R1+0x20], R4 ;  /* 0x0000200401007387 */ /* 0x0045e20000100c00 */
[----:B------:R-:W-:-:S03]  /*17d0*/  SHF.L.W.U32.HI R52, R52, 0x18, R52 ;  /* 0x0000001834347819 */ /* 0x000fc60000010e34 */
[----:B------:R4:W-:Y:S01]  /*17e0*/  STL.128 [R1+0x30], R8 ;  /* 0x0000300801007387 */ /* 0x0009e20000100c00 */
[----:B------:R-:W-:-:S03]  /*17f0*/  LOP3.LUT R54, R36, R14, RZ, 0x3c, !PT ;  /* 0x0000000e24367212 */ /* 0x000fc600078e3cff */
[----:B------:R-:W5:Y:S01]  /*1800*/  LDL R38, [R45] ;  /* 0x000000002d267983 */ /* 0x000f620000100800 */
[----:B------:R-:W-:Y:S01]  /*1810*/  SHF.L.W.U32.HI R54, R54, 0x10, R54 ;  /* 0x0000001036367819 */ /* 0x000fe20000010e36 */
[----:B------:R-:W-:Y:S02]  /*1820*/  IMAD.IADD R17, R17, 0x1, R52 ;  /* 0x0000000111117824 */ /* 0x000fe400078e0234 */
[----:B------:R-:W-:Y:S01]  /*1830*/  IMAD.IADD R55, R55, 0x1, R36 ;  /* 0x0000000137377824 */ /* 0x000fe200078e0224 */
[----:B------:R-:W5:Y:S01]  /*1840*/  LDL R37, [R46] ;  /* 0x000000002e257983 */ /* 0x000f620000100800 */
[----:B------:R-:W-:Y:S01]  /*1850*/  IMAD.IADD R56, R17, 0x1, R54 ;  /* 0x0000000111387824 */ /* 0x000fe200078e0236 */
[----:B------:R-:W-:Y:S02]  /*1860*/  LOP3.LUT R17, R18, R17, RZ, 0x3c, !PT ;  /* 0x0000001112117212 */ /* 0x000fe400078e3cff */
[----:B------:R-:W-:Y:S01]  /*1870*/  LOP3.LUT R12, R12, R55, RZ, 0x3c, !PT ;  /* 0x000000370c0c7212 */ /* 0x000fe200078e3cff */
[----:B------:R-:W5:Y:S01]  /*1880*/  LDL R36, [UR4] ;  /* 0x00000004ff247983 */ /* 0x000f620008100800 */
[----:B------:R-:W-:-:S03]  /*1890*/  LOP3.LUT R19, R19, R56, RZ, 0x3c, !PT ;  /* 0x0000003813137212 */ /* 0x000fc600078e3cff */
[----:B------:R-:W5:Y:S01]  /*18a0*/  LDL R39, [UR5] ;  /* 0x00000005ff277983 */ /* 0x000f620008100800 */
[----:B------:R-:W-:Y:S02]  /*18b0*/  SHF.L.W.U32.HI R61, R17, 0x19, R17 ;  /* 0x00000019113d7819 */ /* 0x000fe40000010e11 */
[----:B------:R-:W-:Y:S01]  /*18c0*/  SHF.L.W.U32.HI R60, R19, 0x14, R19 ;  /* 0x00000014133c7819 */ /* 0x000fe20000010e13 */
[----:B-1----:R-:W5:Y:S01]  /*18d0*/  LDL R20, [R44] ;  /* 0x000000002c147983 */ /* 0x002f620000100800 */
[----:B---3--:R-:W-:-:S03]  /*18e0*/  SHF.L.W.U32.HI R35, R12, 0x19, R12 ;  /* 0x000000190c237819 */ /* 0x008fc60000010e0c */
[----:B------:R-:W3:Y:S01]  /*18f0*/  LDL R21, [R43] ;  /* 0x000000002b157983 */ /* 0x000ee20000100800 */
[----:B------:R-:W-:-:S03]  /*1900*/  IADD3 R32, PT, PT, R61, R13, R6 ;  /* 0x0000000d3d207210 */ /* 0x000fc60007ffe006 */
[----:B------:R-:W3:Y:S01]  /*1910*/  LDL R22, [R42] ;  /* 0x000000002a167983 */ /* 0x000ee20000100800 */
[----:B------:R-:W-:-:S03]  /*1920*/  IADD3 R33, PT, PT, R14, R60, R5 ;  /* 0x0000003c0e217210 */ /* 0x000fc60007ffe005 */
[----:B------:R-:W3:Y:S01]  /*1930*/  LDL R23, [R41] ;  /* 0x0000000029177983 */ /* 0x000ee20000100800 */
[----:B--2---:R-:W-:-:S03]  /*1940*/  IADD3 R4, PT, PT, R35, R15, R8 ;  /* 0x0000000f23047210 */ /* 0x004fc60007ffe008 */
[----:B------:R-:W2:Y:S04]  /*1950*/  LDL R12, [R40] ;  /* 0x00000000280c7983 */ /* 0x000ea80000100800 */
[----:B------:R-:W2:Y:S04]  /*1960*/  LDL R13, [R31] ;  /* 0x000000001f0d7983 */ /* 0x000ea80000100800 */
[----:B------:R-:W2:Y:S04]  /*1970*/  LDL R14, [R30] ;  /* 0x000000001e0e7983 */ /* 0x000ea80000100800 */
[----:B------:R-:W2:Y:S04]  /*1980*/  LDL R15, [R28] ;  /* 0x000000001c0f7983 */ /* 0x000ea80000100800 */
[----:B------:R-:W2:Y:S04]  /*1990*/  LDL R16, [R24] ;  /* 0x0000000018107983 */ /* 0x000ea80000100800 */
[----:B------:R-:W2:Y:S04]  /*19a0*/  LDL R17, [R25] ;  /* 0x0000000019117983 */ /* 0x000ea80000100800 */
[----:B------:R-:W2:Y:S04]  /*19b0*/  LDL R18, [R26] ;  /* 0x000000001a127983 */ /* 0x000ea80000100800 */
[----:B------:R-:W2:Y:S01]  /*19c0*/  LDL R19, [R27] ;  /* 0x000000001b137983 */ /* 0x000ea20000100800 */
[----:B------:R-:W-:-:S04]  /*19d0*/  SHF.L.W.U32.HI R57, R57, 0x18, R57 ;  /* 0x0000001839397819 */ /* 0x000fc80000010e39 */
[----:B------:R-:W-:Y:S01]  /*19e0*/  LOP3.LUT R6, R57, R32, RZ, 0x3c, !PT ;  /* 0x0000002039067212 */ /* 0x000fe200078e3cff */
[----:B------:R-:W-:Y:S01]  /*19f0*/  IMAD.IADD R59, R59, 0x1, R57 ;  /* 0x000000013b3b7824 */ /* 0x000fe200078e0239 */
[----:B----4-:R-:W-:Y:S02]  /*1a00*/  LOP3.LUT R8, R51, R4, RZ, 0x3c, !PT ;  /* 0x0000000433087212 */ /* 0x010fe400078e3cff */
[----:B------:R-:W-:Y:S02]  /*1a10*/  SHF.L.W.U32.HI R6, R6, 0x10, R6 ;  /* 0x0000001006067819 */ /* 0x000fe40000010e06 */
[----:B------:R-:W-:Y:S02]  /*1a20*/  LOP3.LUT R5, R58, R59, RZ, 0x3c, !PT ;  /* 0x0000003b3a057212 */ /* 0x000fe400078e3cff */
[----:B------:R-:W-:Y:S01]  /*1a30*/  SHF.L.W.U32.HI R8, R8, 0x10, R8 ;  /* 0x0000001008087819 */ /* 0x000fe20000010e08 */
[----:B------:R-:W-:Y:S01]  /*1a40*/  IMAD.IADD R55, R55, 0x1, R6 ;  /* 0x0000000137377824 */ /* 0x000fe200078e0206 */
[----:B------:R-:W-:-:S03]  /*1a50*/  SHF.L.W.U32.HI R5, R5, 0x19, R5 ;  /* 0x0000001905057819 */ /* 0x000fc60000010e05 */
[----:B------:R-:W-:Y:S01]  /*1a60*/  IMAD.IADD R58, R59, 0x1, R8 ;  /* 0x000000013b3a7824 */ /* 0x000fe200078e0208 */
[----:B------:R-:W-:Y:S02]  /*1a70*/  LOP3.LUT R34, R61, R55, RZ, 0x3c, !PT ;  /* 0x000000373d227212 */ /* 0x000fe400078e3cff */
[----:B------:R-:W-:Y:S02]  /*1a80*/  IADD3 R10, PT, PT, R5, R53, R10 ;  /* 0x00000035050a7210 */ /* 0x000fe40007ffe00a */
[----:B------:R-:W-:Y:S02]  /*1a90*/  SHF.L.W.U32.HI R34, R34, 0x14, R34 ;  /* 0x0000001422227819 */ /* 0x000fe40000010e22 */
[----:B------:R-:W-:Y:S02]  /*1aa0*/  LOP3.LUT R35, R35, R58, RZ, 0x3c, !PT ;  /* 0x0000003a23237212 */ /* 0x000fe400078e3cff */
[----:B------:R-:W-:Y:S02]  /*1ab0*/  LOP3.LUT R52, R52, R10, RZ, 0x3c, !PT ;  /* 0x0000000a34347212 */ /* 0x000fe400078e3cff */
[----:B------:R-:W-:-:S02]  /*1ac0*/  IADD3 R57, PT, PT, R32, R34, R7 ;  /* 0x0000002220397210 */ /* 0x000fc40007ffe007 */
[----:B------:R-:W-:Y:S02]  /*1ad0*/  SHF.L.W.U32.HI R7, R35, 0x14, R35 ;  /* 0x0000001423077819 */ /* 0x000fe40000010e23 */
[----:B------:R-:W-:Y:S02]  /*1ae0*/  SHF.L.W.U32.HI R59, R52, 0x10, R52 ;  /* 0x00000010343b7819 */ /* 0x000fe40000010e34 */
[----:B------:R-:W-:Y:S02]  /*1af0*/  LOP3.LUT R51, R54, R33, RZ, 0x3c, !PT ;  /* 0x0000002136337212 */ /* 0x000fe400078e3cff */
[----:B------:R-:W-:Y:S01]  /*1b00*/  IADD3 R53, PT, PT, R4, R7, R9 ;  /* 0x0000000704357210 */ /* 0x000fe20007ffe009 */
[----:B------:R-:W-:Y:S01]  /*1b10*/  IMAD.IADD R9, R50, 0x1, R59 ;  /* 0x0000000132097824 */ /* 0x000fe200078e023b */
[----:B------:R-:W-:-:S04]  /*1b20*/  SHF.L.W.U32.HI R51, R51, 0x18, R51 ;  /* 0x0000001833337819 */ /* 0x000fc80000010e33 */
[----:B------:R-:W-:Y:S01]  /*1b30*/  LOP3.LUT R5, R5, R9, RZ, 0x3c, !PT ;  /* 0x0000000905057212 */ /* 0x000fe200078e3cff */
[----:B------:R-:W-:-:S03]  /*1b40*/  IMAD.IADD R35, R56, 0x1, R51 ;  /* 0x0000000138237824 */ /* 0x000fc600078e0233 */
[----:B------:R-:W-:Y:S02]  /*1b50*/  SHF.L.W.U32.HI R50, R5, 0x14, R5 ;  /* 0x0000001405327819 */ /* 0x000fe40000010e05 */
[----:B------:R-:W-:Y:S02]  /*1b60*/  LOP3.LUT R54, R60, R35, RZ, 0x3c, !PT ;  /* 0x000000233c367212 */ /* 0x000fe400078e3cff */
[----:B------:R-:W-:Y:S02]  /*1b70*/  IADD3 R4, PT, PT, R10, R50, R11 ;  /* 0x000000320a047210 */ /* 0x000fe40007ffe00b */
[----:B------:R-:W-:Y:S02]  /*1b80*/  LOP3.LUT R8, R8, R53, RZ, 0x3c, !PT ;  /* 0x0000003508087212 */ /* 0x000fe400078e3cff */
[----:B------:R-:W-:Y:S02]  /*1b90*/  SHF.L.W.U32.HI R54, R54, 0x19, R54 ;  /* 0x0000001936367819 */ /* 0x000fe40000010e36 */
[----:B------:R-:W-:-:S02]  /*1ba0*/  LOP3.LUT R32, R59, R4, RZ, 0x3c, !PT ;  /* 0x000000043b207212 */ /* 0x000fc400078e3cff */
[----:B------:R-:W-:Y:S02]  /*1bb0*/  SHF.L.W.U32.HI R5, R8, 0x18, R8 ;  /* 0x0000001808057819 */ /* 0x000fe40000010e08 */
[----:B------:R-:W-:Y:S02]  /*1bc0*/  SHF.L.W.U32.HI R32, R32, 0x18, R32 ;  /* 0x0000001820207819 */ /* 0x000fe40000010e20 */
[----:B------:R-:W-:Y:S01]  /*1bd0*/  LOP3.LUT R6, R6, R57, RZ, 0x3c, !PT ;  /* 0x0000003906067212 */ /* 0x000fe200078e3cff */
[----:B------:R-:W-:-:S03]  /*1be0*/  IMAD.IADD R58, R58, 0x1, R5 ;  /* 0x000000013a3a7824 */ /* 0x000fc600078e0205 */
[----:B------:R-:W-:Y:S02]  /*1bf0*/  SHF.L.W.U32.HI R10, R6, 0x18, R6 ;  /* 0x00000018060a7819 */ /* 0x000fe40000010e06 */
[----:B------:R-:W-:Y:S02]  /*1c00*/  LOP3.LUT R7, R7, R58, RZ, 0x3c, !PT ;  /* 0x0000003a07077212 */ /* 0x000fe400078e3cff */
[----:B-----5:R-:W-:-:S04]  /*1c10*/  IADD3 R52, PT, PT, R54, R57, R38 ;  /* 0x0000003936347210 */ /* 0x020fc80007ffe026 */
[----:B------:R-:W-:Y:S01]  /*1c20*/  LOP3.LUT R8, R5, R52, RZ, 0x3c, !PT ;  /* 0x0000003405087212 */ /* 0x000fe200078e3cff */
[----:B------:R-:W-:-:S03]  /*1c30*/  IMAD.IADD R5, R9, 0x1, R32 ;  /* 0x0000000109057824 */ /* 0x000fc600078e0220 */
[----:B------:R-:W-:Y:S01]  /*1c40*/  SHF.L.W.U32.HI R8, R8, 0x10, R8 ;  /* 0x0000001008087819 */ /* 0x000fe20000010e08 */
[----:B------:R-:W-:Y:S01]  /*1c50*/  IMAD.IADD R9, R55, 0x1, R10 ;  /* 0x0000000137097824 */ /* 0x000fe200078e020a */
[----:B------:R-:W-:-:S03]  /*1c60*/  LOP3.LUT R11, R50, R5, RZ, 0x3c, !PT ;  /* 0x00000005320b7212 */ /* 0x000fc600078e3cff */
[----:B------:R-:W-:Y:S01]  /*1c70*/  IMAD.IADD R5, R5, 0x1, R8 ;  /* 0x0000000105057824 */ /* 0x000fe200078e0208 */
[----:B------:R1:W-:Y:S01]  /*1c80*/  STL.128 [R1], R36 ;  /* 0x0000002401007387 */ /* 0x0003e20000100c00 */
[----:B------:R-:W-:Y:S02]  /*1c90*/  LOP3.LUT R34, R34, R9, RZ, 0x3c, !PT ;  /* 0x0000000922227212 */ /* 0x000fe400078e3cff */
[----:B------:R-:W-:Y:S02]  /*1ca0*/  SHF.L.W.U32.HI R11, R11, 0x19, R11 ;  /* 0x000000190b0b7819 */ /* 0x000fe40000010e0b */
[----:B------:R-:W-:Y:S02]  /*1cb0*/  SHF.L.W.U32.HI R55, R7, 0x19, R7 ;  /* 0x0000001907377819 */ /* 0x000fe40000010e07 */
[----:B------:R-:W-:Y:S02]  /*1cc0*/  SHF.L.W.U32.HI R50, R34, 0x19, R34 ;  /* 0x0000001922327819 */ /* 0x000fe40000010e22 */
[----:B------:R-:W-:-:S02]  /*1cd0*/  IADD3 R33, PT, PT, R11, R33, R36 ;  /* 0x000000210b217210 */ /* 0x000fc40007ffe024 */
[----:B-1----:R-:W-:Y:S01]  /*1ce0*/  LOP3.LUT R38, R54, R5, RZ, 0x3c, !PT ;  /* 0x0000000536267212 */ /* 0x002fe200078e3cff */
[----:B---3--:R1:W-:Y:S03]  /*1cf0*/  STL.128 [R1+0x10], R20 ;  /* 0x0000101401007387 */ /* 0x0083e60000100c00 */
[----:B------:R-:W-:Y:S02]  /*1d00*/  SHF.L.W.U32.HI R38, R38, 0x14, R38 ;  /* 0x0000001426267819 */ /* 0x000fe40000010e26 */
[----:B------:R-:W-:Y:S02]  /*1d10*/  LOP3.LUT R10, R10, R33, RZ, 0x3c, !PT ;  /* 0x000000210a0a7212 */ /* 0x000fe400078e3cff */
[----:B------:R-:W-:Y:S02]  /*1d20*/  IADD3 R39, PT, PT, R52, R38, R39 ;  /* 0x0000002634277210 */ /* 0x000fe40007ffe027 */
[----:B-1----:R-:W-:Y:S01]  /*1d30*/  IADD3 R22, PT, PT, R55, R4, R22 ;  /* 0x0000000437167210 */ /* 0x002fe20007ffe016 */
[----:B--2---:R1:W-:Y:S01]  /*1d40*/  STL.128 [R1+0x20], R12 ;  /* 0x0000200c01007387 */ /* 0x0043e20000100c00 */
[----:B------:R-:W-:-:S02]  /*1d50*/  IADD3 R20, PT, PT, R50, R53, R20 ;  /* 0x0000003532147210 */ /* 0x000fc40007ffe014 */
[----:B------:R-:W-:Y:S02]  /*1d60*/  LOP3.LUT R52, R51, R22, RZ, 0x3c, !PT ;  /* 0x0000001633347212 */ /* 0x000fe400078e3cff */
[----:B------:R-:W-:Y:S02]  /*1d70*/  LOP3.LUT R32, R32, R20, RZ, 0x3c, !PT ;  /* 0x0000001420207212 */ /* 0x000fe400078e3cff */
[----:B------:R-:W-:Y:S01]  /*1d80*/  SHF.L.W.U32.HI R51, R10, 0x10, R10 ;  /* 0x000000100a337819 */ /* 0x000fe20000010e0a */
[----:B------:R2:W-:Y:S04]  /*1d90*/  STL.128 [R1+0x30], R16 ;  /* 0x0000301001007387 */ /* 0x0005e80000100c00 */
[----:B------:R-:W3:Y:S01]  /*1da0*/  LDL R6, [R45] ;  /* 0x000000002d067983 */ /* 0x000ee20000100800 */
[----:B------:R-:W-:-:S02]  /*1db0*/  SHF.L.W.U32.HI R52, R52, 0x10, R52 ;  /* 0x0000001034347819 */ /* 0x000fc40000010e34 */
[----:B------:R-:W-:Y:S01]  /*1dc0*/  SHF.L.W.U32.HI R10, R32, 0x10, R32 ;  /* 0x00000010200a7819 */ /* 0x000fe20000010e20 */
[----:B------:R-:W-:Y:S01]  /*1dd0*/  IMAD.IADD R58, R58, 0x1, R51 ;  /* 0x000000013a3a7824 */ /* 0x000fe200078e0233 */
[----:B------:R-:W-:Y:S01]  /*1de0*/  LOP3.LUT R8, R8, R39, RZ, 0x3c, !PT ;  /* 0x0000002708087212 */ /* 0x000fe200078e3cff */
[----:B------:R-:W-:Y:S01]  /*1df0*/  IMAD.IADD R54, R9, 0x1, R52 ;  /* 0x0000000109367824 */ /* 0x000fe200078e0234 */
[----:B------:R-:W4:Y:S01]  /*1e00*/  LDL R34, [R42] ;  /* 0x000000002a227983 */ /* 0x000f220000100800 */
[----:B------:R-:W-:Y:S01]  /*1e10*/  IMAD.IADD R57, R35, 0x1, R10 ;  /* 0x0000000123397824 */ /* 0x000fe200078e020a */
[----:B------:R-:W-:Y:S02]  /*1e20*/  SHF.L.W.U32.HI R36, R8, 0x18, R8 ;  /* 0x0000001808247819 */ /* 0x000fe40000010e08 */
[----:B------:R-:W-:Y:S01]  /*1e30*/  LOP3.LUT R11, R11, R58, RZ, 0x3c, !PT ;  /* 0x0000003a0b0b7212 */ /* 0x000fe200078e3cff */
[----:B------:R-:W5:Y:S01]  /*1e40*/  LDL R4, [UR4] ;  /* 0x00000004ff047983 */ /* 0x000f620008100800 */
[----:B------:R-:W-:Y:S01]  /*1e50*/  LOP3.LUT R55, R55, R54, RZ, 0x3c, !PT ;  /* 0x0000003637377212 */ /* 0x000fe200078e3cff */
[----:B------:R-:W-:Y:S01]  /*1e60*/  IMAD.IADD R53, R5, 0x1, R36 ;  /* 0x0000000105357824 */ /* 0x000fe200078e0224 */
[----:B------:R-:W-:Y:S01]  /*1e70*/  LOP3.LUT R9, R50, R57, RZ, 0x3c, !PT ;  /* 0x0000003932097212 */ /* 0x000fe200078e3cff */
[----:B------:R-:W5:Y:S01]  /*1e80*/  LDL R32, [R44] ;  /* 0x000000002c207983 */ /* 0x000f620000100800 */
[----:B------:R-:W-:-:S02]  /*1e90*/  SHF.L.W.U32.HI R50, R11, 0x14, R11 ;  /* 0x000000140b327819 */ /* 0x000fc40000010e0b */
[----:B------:R-:W-:Y:S01]  /*1ea0*/  SHF.L.W.U32.HI R11, R55, 0x14, R55 ;  /* 0x00000014370b7819 */ /* 0x000fe20000010e37 */
[----:B------:R-:W5:Y:S01]  /*1eb0*/  LDL R7, [UR5] ;  /* 0x00000005ff077983 */ /* 0x000f620008100800 */
[----:B------:R-:W-:Y:S02]  /*1ec0*/  SHF.L.W.U32.HI R9, R9, 0x14, R9 ;  /* 0x0000001409097819 */ /* 0x000fe40000010e09 */
[----:B------:R-:W-:Y:S01]  /*1ed0*/  IADD3 R23, PT, PT, R22, R11, R23 ;  /* 0x0000000b16177210 */ /* 0x000fe20007ffe017 */
[----:B------:R-:W5:Y:S01]  /*1ee0*/  LDL R35, [R41] ;  /* 0x0000000029237983 */ /* 0x000f620000100800 */
[----:B------:R-:W-:Y:S02]  /*1ef0*/  LOP3.LUT R38, R38, R53, RZ, 0x3c, !PT ;  /* 0x0000003526267212 */ /* 0x000fe400078e3cff */
[----:B------:R-:W-:Y:S01]  /*1f00*/  IADD3 R21, PT, PT, R20, R9, R21 ;  /* 0x0000000914157210 */ /* 0x000fe20007ffe015 */
[----:B------:R-:W5:Y:S01]  /*1f10*/  LDL R5, [R46] ;  /* 0x000000002e057983 */ /* 0x000f620000100800 */
[----:B------:R-:W-:-:S02]  /*1f20*/  IADD3 R8, PT, PT, R33, R50, R37 ;  /* 0x0000003221087210 */ /* 0x000fc40007ffe025 */
[----:B------:R-:W-:Y:S01]  /*1f30*/  LOP3.LUT R52, R52, R23, RZ, 0x3c, !PT ;  /* 0x0000001734347212 */ /* 0x000fe200078e3cff */
[----:B------:R-:W5:Y:S01]  /*1f40*/  LDL R33, [R43] ;  /* 0x000000002b217983 */ /* 0x000f620000100800 */
[----:B------:R-:W-:Y:S02]  /*1f50*/  SHF.L.W.U32.HI R59, R38, 0x19, R38 ;  /* 0x00000019263b7819 */ /* 0x000fe40000010e26 */
[----:B------:R-:W-:Y:S01]  /*1f60*/  LOP3.LUT R20, R10, R21, RZ, 0x3c, !PT ;  /* 0x000000150a147212 */ /* 0x000fe200078e3cff */
[----:B------:R-:W5:Y:S01]  /*1f70*/  LDL R22, [R26] ;  /* 0x000000001a167983 */ /* 0x000f620000100800 */
[----:B------:R-:W-:Y:S02]  /*1f80*/  SHF.L.W.U32.HI R55, R52, 0x18, R52 ;  /* 0x0000001834377819 */ /* 0x000fe40000010e34 */
[----:B------:R-:W-:Y:S02]  /*1f90*/  IADD3 R10, PT, PT, R59, R8, R12 ;  /* 0x000000083b0a7210 */ /* 0x000fe40007ffe00c */
[----:B-1----:R-:W-:-:S02]  /*1fa0*/  SHF.L.W.U32.HI R12, R20, 0x18, R20 ;  /* 0x00000018140c7819 */ /* 0x002fc40000010e14 */
[----:B------:R-:W-:Y:S01]  /*1fb0*/  LOP3.LUT R37, R51, R8, RZ, 0x3c, !PT ;  /* 0x0000000833257212 */ /* 0x000fe200078e3cff */
[----:B------:R-:W-:Y:S01]  /*1fc0*/  IMAD.IADD R54, R54, 0x1, R55 ;  /* 0x0000000136367824 */ /* 0x000fe200078e0237 */
[----:B------:R-:W-:Y:S01]  /*1fd0*/  LOP3.LUT R38, R55, R10, RZ, 0x3c, !PT ;  /* 0x0000000a37267212 */ /* 0x000fe200078e3cff */
[----:B------:R-:W-:Y:S01]  /*1fe0*/  IMAD.IADD R52, R57, 0x1, R12 ;  /* 0x0000000139347824 */ /* 0x000fe200078e020c */
[----:B------:R-:W-:Y:S01]  /*1ff0*/  SHF.L.W.U32.HI R37, R37, 0x18, R37 ;  /* 0x0000001825257819 */ /* 0x000fe20000010e25 */
[----:B------:R-:W5:Y:S01]  /*2000*/  LDL R8, [R40] ;  /* 0x0000000028087983 */ /* 0x000f620000100800 */
[----:B------:R-:W-:Y:S02]  /*2010*/  SHF.L.W.U32.HI R38, R38, 0x10, R38 ;  /* 0x0000001026267819 */ /* 0x000fe40000010e26 */
[----:B------:R-:W-:Y:S01]  /*2020*/  LOP3.LUT R51, R9, R52, RZ, 0x3c, !PT ;  /* 0x0000003409337212 */ /* 0x000fe200078e3cff */
[----:B------:R-:W-:Y:S01]  /*2030*/  IMAD.IADD R55, R58, 0x1, R37 ;  /* 0x000000013a377824 */ /* 0x000fe200078e0225 */
[----:B------:R-:W-:Y:S01]  /*2040*/  LOP3.LUT R11, R11, R54, RZ, 0x3c, !PT ;  /* 0x000000360b0b7212 */ /* 0x000fe200078e3cff */
[----:B------:R-:W-:Y:S01]  /*2050*/  IMAD.IADD R52, R52, 0x1, R38 ;  /* 0x0000000134347824 */ /* 0x000fe200078e0226 */
[----:B------:R-:W5:Y:S02]  /*2060*/  LDL R9, [R31] ;  /* 0x000000001f097983 */ /* 0x000f640000100800 */
[----:B------:R-:W-:-:S02]  /*2070*/  LOP3.LUT R56, R50, R55, RZ, 0x3c, !PT ;  /* 0x0000003732387212 */ /* 0x000fc400078e3cff */
[----:B------:R-:W-:Y:S01]  /*2080*/  LOP3.LUT R58, R59, R52, RZ, 0x3c, !PT ;  /* 0x000000343b3a7212 */ /* 0x000fe200078e3cff */
[----:B------:R-:W5:Y:S01]  /*2090*/  LDL R20, [R24] ;  /* 0x0000000018147983 */ /* 0x000f620000100800 */
[----:B------:R-:W-:Y:S02]  /*20a0*/  SHF.L.W.U32.HI R50, R11, 0x19, R11 ;  /* 0x000000190b327819 */ /* 0x000fe40000010e0b */
[----:B------:R-:W-:Y:S01]  /*20b0*/  SHF.L.W.U32.HI R58, R58, 0x14, R58 ;  /* 0x000000143a3a7819 */ /* 0x000fe20000010e3a */
[----:B------:R-:W5:Y:S01]  /*20c0*/  LDL R11, [R28] ;  /* 0x000000001c0b7983 */ /* 0x000f620000100800 */
[----:B------:R-:W-:Y:S02]  /*20d0*/  SHF.L.W.U32.HI R56, R56, 0x19, R56 ;  /* 0x0000001938387819 */ /* 0x000fe40000010e38 */
[----:B------:R-:W-:Y:S02]  /*20e0*/  IADD3 R13, PT, PT, R10, R58, R13 ;  /* 0x0000003a0a0d7210 */ /* 0x000fe40007ffe00d */
[----:B--2---:R-:W-:Y:S01]  /*20f0*/  IADD3 R16, PT, PT, R50, R21, R16 ;  /* 0x0000001532107210 */ /* 0x004fe20007ffe010 */
[----:B------:R-:W2:Y:S01]  /*2100*/  LDL R10, [R30] ;  /* 0x000000001e0a7983 */ /* 0x000ea20000100800 */
[----:B------:R-:W-:-:S03]  /*2110*/  IADD3 R18, PT, PT, R56, R23, R18 ;  /* 0x0000001738127210 */ /* 0x000fc60007ffe012 */
[----:B------:R-:W2:Y:S04]  /*2120*/  LDL R21, [R25] ;  /* 0x0000000019157983 */ /* 0x000ea80000100800 */
[----:B------:R-:W2:Y:S01]  /*2130*/  LDL R23, [R27] ;  /* 0x000000001b177983 */ /* 0x000ea20000100800 */
[----:B------:R-:W-:Y:S02]  /*2140*/  SHF.L.W.U32.HI R51, R51, 0x19, R51 ;  /* 0x0000001933337819 */ /* 0x000fe40000010e33 */
[----:B------:R-:W-:Y:S02]  /*2150*/  LOP3.LUT R57, R36, R16, RZ, 0x3c, !PT ;  /* 0x0000001024397212 */ /* 0x000fe400078e3cff */
[----:B------:R-:W-:Y:S02]  /*2160*/  IADD3 R36, PT, PT, R51, R39, R14 ;  /* 0x0000002733247210 */ /* 0x000fe40007ffe00e */
[----:B------:R-:W-:-:S02]  /*2170*/  SHF.L.W.U32.HI R14, R57, 0x10, R57 ;  /* 0x00000010390e7819 */ /* 0x000fc40000010e39 */
        /* <DEDUP_REMOVED lines=9> */
[----:B------:R-:W-:Y:S01]  /*2210*/  LOP3.LUT R37, R38, R13, RZ, 0x3c, !PT ;  /* 0x0000000d26257212 */ /* 0x000fe200078e3cff */
[----:B------:R-:W-:Y:S01]  /*2220*/  IMAD.IADD R54, R54, 0x1, R59 ;  /* 0x0000000136367824 */ /* 0x000fe200078e023b */
[----:B------:R-:W-:Y:S02]  /*2230*/  IADD3 R17, PT, PT, R16, R39, R17 ;  /* 0x0000002710117210 */ /* 0x000fe40007ffe011 */
[----:B------:R-:W-:Y:S02]  /*2240*/  SHF.L.W.U32.HI R16, R56, 0x14, R56 ;  /* 0x0000001438107819 */ /* 0x000fe40000010e38 */
[----:B------:R-:W-:Y:S02]  /*2250*/  SHF.L.W.U32.HI R37, R37, 0x18, R37 ;  /* 0x0000001825257819 */ /* 0x000fe40000010e25 */
[----:B------:R-:W-:Y:S02]  /*2260*/  IADD3 R57, PT, PT, R18, R16, R19 ;  /* 0x0000001012397210 */ /* 0x000fe40007ffe013 */
        /* <DEDUP_REMOVED lines=8> */
[----:B------:R-:W-:Y:S02]  /*22f0*/  LOP3.LUT R52, R59, R15, RZ, 0x3c, !PT ;  /* 0x0000000f3b347212 */ /* 0x000fe400078e3cff */
[----:B------:R-:W-:Y:S02]  /*2300*/  SHF.L.W.U32.HI R12, R14, 0x18, R14 ;  /* 0x000000180e0c7819 */ /* 0x000fe40000010e0e */
[----:B------:R-:W-:Y:S02]  /*2310*/  SHF.L.W.U32.HI R38, R38, 0x18, R38 ;  /* 0x0000001826267819 */ /* 0x000fe40000010e26 */
[----:B------:R-:W-:Y:S01]  /*2320*/  SHF.L.W.U32.HI R52, R52, 0x18, R52 ;  /* 0x0000001834347819 */ /* 0x000fe20000010e34 */
[----:B------:R-:W-:-:S04]  /*2330*/  IMAD.IADD R14, R55, 0x1, R12 ;  /* 0x00000001370e7824 */ /* 0x000fc800078e020c */
[----:B------:R-:W-:Y:S01]  /*2340*/  IMAD.IADD R51, R54, 0x1, R52 ;  /* 0x0000000136337824 */ /* 0x000fe200078e0234 */
[----:B------:R-:W-:-:S04]  /*2350*/  LOP3.LUT R36, R39, R14, RZ, 0x3c, !PT ;  /* 0x0000000e27247212 */ /* 0x000fc800078e3cff */
[----:B------:R-:W-:Y:S02]  /*2360*/  SHF.L.W.U32.HI R36, R36, 0x19, R36 ;  /* 0x0000001924247819 */ /* 0x000fe40000010e24 */
[----:B---3--:R-:W-:-:S04]  /*2370*/  IADD3 R58, PT, PT, R50, R15, R6 ;  /* 0x0000000f323a7210 */ /* 0x008fc80007ffe006 */
[----:B------:R-:W-:Y:S01]  /*2380*/  LOP3.LUT R15, R12, R58, RZ, 0x3c, !PT ;  /* 0x0000003a0c0f7212 */ /* 0x000fe200078e3cff */
[----:B------:R-:W-:-:S03]  /*2390*/  IMAD.IADD R12, R53, 0x1, R38 ;  /* 0x00000001350c7824 */ /* 0x000fc600078e0226 */
[----:B------:R-:W-:Y:S02]  /*23a0*/  SHF.L.W.U32.HI R53, R15, 0x10, R15 ;  /* 0x000000100f357819 */ /* 0x000fe40000010e0f */
[----:B------:R-:W-:Y:S02]  /*23b0*/  LOP3.LUT R16, R16, R12, RZ, 0x3c, !PT ;  /* 0x0000000c10107212 */ /* 0x000fe400078e3cff */
[----:B------:R-:W-:Y:S01]  /*23c0*/  LOP3.LUT R15, R18, R51, RZ, 0x3c, !PT ;  /* 0x00000033120f7212 */ /* 0x000fe200078e3cff */
[----:B------:R-:W-:Y:S01]  /*23d0*/  IMAD.IADD R39, R12, 0x1, R53 ;  /* 0x000000010c277824 */ /* 0x000fe200078e0235 */
[----:B------:R-:W-:Y:S02]  /*23e0*/  SHF.L.W.U32.HI R18, R16, 0x19, R16 ;  /* 0x0000001910127819 */ /* 0x000fe40000010e10 */
[----:B------:R-:W-:Y:S02]  /*23f0*/  SHF.L.W.U32.HI R15, R15, 0x19, R15 ;  /* 0x000000190f0f7819 */ /* 0x000fe40000010e0f */
[----:B----4-:R-:W-:-:S02]  /*2400*/  IADD3 R12, PT, PT, R36, R57, R34 ;  /* 0x00000039240c7210 */ /* 0x010fc40007ffe022 */
[----:B-----5:R-:W-:Y:S02]  /*2410*/  IADD3 R13, PT, PT, R18, R13, R4 ;  /* 0x0000000d120d7210 */ /* 0x020fe40007ffe004 */
[----:B------:R-:W-:Y:S02]  /*2420*/  LOP3.LUT R50, R50, R39, RZ, 0x3c, !PT ;  /* 0x0000002732327212 */ /* 0x000fe400078e3cff */
[----:B------:R-:W-:Y:S02]  /*2430*/  IADD3 R16, PT, PT, R15, R17, R32 ;  /* 0x000000110f107210 */ /* 0x000fe40007ffe020 */
[----:B------:R-:W-:Y:S02]  /*2440*/  LOP3.LUT R37, R37, R12, RZ, 0x3c, !PT ;  /* 0x0000000c25257212 */ /* 0x000fe400078e3cff */
[----:B------:R-:W-:Y:S02]  /*2450*/  LOP3.LUT R17, R52, R13, RZ, 0x3c, !PT ;  /* 0x0000000d34117212 */ /* 0x000fe400078e3cff */
[----:B------:R-:W-:-:S02]  /*2460*/  SHF.L.W.U32.HI R50, R50, 0x14, R50 ;  /* 0x0000001432327819 */ /* 0x000fc40000010e32 */
[----:B------:R-:W-:Y:S02]  /*2470*/  LOP3.LUT R52, R38, R16, RZ, 0x3c, !PT ;  /* 0x0000001026347212 */ /* 0x000fe400078e3cff */
[----:B------:R-:W-:Y:S02]  /*2480*/  SHF.L.W.U32.HI R38, R37, 0x10, R37 ;  /* 0x0000001025267819 */ /* 0x000fe40000010e25 */
[----:B------:R-:W-:Y:S02]  /*2490*/  IADD3 R58, PT, PT, R58, R50, R7 ;  /* 0x000000323a3a7210 */ /* 0x000fe40007ffe007 */
[----:B------:R-:W-:Y:S01]  /*24a0*/  SHF.L.W.U32.HI R17, R17, 0x10, R17 ;  /* 0x0000001011117819 */ /* 0x000fe20000010e11 */
[----:B------:R-:W-:Y:S01]  /*24b0*/  IMAD.IADD R51, R51, 0x1, R38 ;  /* 0x0000000133337824 */ /* 0x000fe200078e0226 */
[----:B------:R-:W-:Y:S02]  /*24c0*/  SHF.L.W.U32.HI R52, R52, 0x10, R52 ;  /* 0x0000001034347819 */ /* 0x000fe40000010e34 */
[----:B------:R-:W-:Y:S01]  /*24d0*/  LOP3.LUT R53, R53, R58, RZ, 0x3c, !PT ;  /* 0x0000003a35357212 */ /* 0x000fe200078e3cff */
[----:B------:R-:W-:Y:S01]  /*24e0*/  IMAD.IADD R55, R14, 0x1, R17 ;  /* 0x000000010e377824 */ /* 0x000fe200078e0211 */
[----:B------:R-:W-:Y:S01]  /*24f0*/  LOP3.LUT R14, R36, R51, RZ, 0x3c, !PT ;  /* 0x00000033240e7212 */ /* 0x000fe200078e3cff */
[----:B------:R-:W-:Y:S01]  /*2500*/  IMAD.IADD R19, R19, 0x1, R52 ;  /* 0x0000000113137824 */ /* 0x000fe200078e0234 */
[----:B------:R-:W-:-:S02]  /*2510*/  SHF.L.W.U32.HI R36, R53, 0x18, R53 ;  /* 0x0000001835247819 */ /* 0x000fc40000010e35 */
[----:B------:R-:W-:Y:S02]  /*2520*/  LOP3.LUT R18, R18, R55, RZ, 0x3c, !PT ;  /* 0x0000003712127212 */ /* 0x000fe400078e3cff */
[----:B------:R-:W-:Y:S01]  /*2530*/  LOP3.LUT R15, R15, R19, RZ, 0x3c, !PT ;  /* 0x000000130f0f7212 */ /* 0x000fe200078e3cff */
[----:B------:R-:W-:Y:S01]  /*2540*/  IMAD.IADD R37, R39, 0x1, R36 ;  /* 0x0000000127257824 */ /* 0x000fe200078e0224 */
[----:B------:R-:W-:Y:S02]  /*2550*/  SHF.L.W.U32.HI R14, R14, 0x14, R14 ;  /* 0x000000140e0e7819 */ /* 0x000fe40000010e0e */
[----:B------:R-:W-:Y:S02]  /*2560*/  SHF.L.W.U32.HI R54, R18, 0x14, R18 ;  /* 0x0000001412367819 */ /* 0x000fe40000010e12 */
[----:B------:R-:W-:Y:S02]  /*2570*/  SHF.L.W.U32.HI R15, R15, 0x14, R15 ;  /* 0x000000140f0f7819 */ /* 0x000fe40000010e0f */
[----:B------:R-:W-:-:S02]  /*2580*/  IADD3 R39, PT, PT, R12, R14, R35 ;  /* 0x0000000e0c277210 */ /* 0x000fc40007ffe023 */
[----:B------:R-:W-:Y:S02]  /*2590*/  LOP3.LUT R50, R50, R37, RZ, 0x3c, !PT ;  /* 0x0000002532327212 */ /* 0x000fe400078e3cff */
[----:B------:R-:W-:Y:S02]  /*25a0*/  IADD3 R12, PT, PT, R13, R54, R5 ;  /* 0x000000360d0c7210 */ /* 0x000fe40007ffe005 */
[----:B------:R-:W-:Y:S02]  /*25b0*/  IADD3 R13, PT, PT, R16, R15, R33 ;  /* 0x0000000f100d7210 */ /* 0x000fe40007ffe021 */
[----:B------:R-:W-:Y:S02]  /*25c0*/  LOP3.LUT R16, R38, R39, RZ, 0x3c, !PT ;  /* 0x0000002726107212 */ /* 0x000fe400078e3cff */
[----:B------:R-:W-:Y:S02]  /*25d0*/  SHF.L.W.U32.HI R57, R50, 0x19, R50 ;  /* 0x0000001932397819 */ /* 0x000fe40000010e32 */
[----:B------:R-:W-:-:S02]  /*25e0*/  LOP3.LUT R38, R52, R13, RZ, 0x3c, !PT ;  /* 0x0000000d34267212 */ /* 0x000fc400078e3cff */
[----:B------:R-:W-:Y:S02]  /*25f0*/  SHF.L.W.U32.HI R16, R16, 0x18, R16 ;  /* 0x0000001810107819 */ /* 0x000fe40000010e10 */
[----:B------:R-:W-:Y:S01]  /*2600*/  IADD3 R59, PT, PT, R57, R12, R8 ;  /* 0x0000000c393b7210 */ /* 0x000fe20007ffe008 */
[----:B------:R1:W-:Y:S01]  /*2610*/  STL.128 [R1], R4 ;  /* 0x0000000401007387 */ /* 0x0003e20000100c00 */
[----:B------:R-:W-:Y:S02]  /*2620*/  SHF.L.W.U32.HI R38, R38, 0x18, R38 ;  /* 0x0000001826267819 */ /* 0x000fe40000010e26 */
[----:B------:R-:W-:Y:S01]  /*2630*/  LOP3.LUT R50, R16, R59, RZ, 0x3c, !PT ;  /* 0x0000003b10327212 */ /* 0x000fe200078e3cff */
[----:B------:R3:W-:Y:S01]  /*2640*/  STL.128 [R1+0x10], R32 ;  /* 0x0000102001007387 */ /* 0x0007e20000100c00 */
[----:B------:R-:W-:-:S03]  /*2650*/  IMAD.IADD R51, R51, 0x1, R16 ;  /* 0x0000000133337824 */ /* 0x000fc600078e0210 */
[----:B--2---:R2:W-:Y:S01]  /*2660*/  STL.128 [R1+0x20], R8 ;  /* 0x0000200801007387 */ /* 0x0045e20000100c00 */
[----:B------:R-:W-:-:S03]  /*2670*/  SHF.L.W.U32.HI R50, R50, 0x10, R50 ;  /* 0x0000001032327819 */ /* 0x000fc60000010e32 */
[----:B------:R4:W-:Y:S01]  /*2680*/  STL.128 [R1+0x30], R20 ;  /* 0x0000301401007387 */ /* 0x0009e20000100c00 */
[----:B------:R-:W-:-:S03]  /*2690*/  IMAD.IADD R19, R19, 0x1, R38 ;  /* 0x0000000113137824 */ /* 0x000fc600078e0226 */
[----:B-1----:R-:W5:Y:S01]  /*26a0*/  LDL R6, [R45] ;  /* 0x000000002d067983 */ /* 0x002f620000100800 */
[----:B------:R-:W-:Y:S01]  /*26b0*/  LOP3.LUT R61, R14, R51, RZ, 0x3c, !PT ;  /* 0x000000330e3d7212 */ /* 0x000fe200078e3cff */
[----:B------:R-:W-:Y:S01]  /*26c0*/  IMAD.IADD R52, R19, 0x1, R50 ;  /* 0x0000000113347824 */ /* 0x000fe200078e0232 */
[----:B------:R-:W-:Y:S01]  /*26d0*/  LOP3.LUT R15, R15, R19, RZ, 0x3c, !PT ;  /* 0x000000130f0f7212 */ /* 0x000fe200078e3cff */
[----:B------:R-:W5:Y:S01]  /*26e0*/  LDL R4, [UR4] ;  /* 0x00000004ff047983 */ /* 0x000f620008100800 */
[----:B------:R-:W-:Y:S02]  /*26f0*/  SHF.L.W.U32.HI R61, R61, 0x19, R61 ;  /* 0x000000193d3d7819 */ /* 0x000fe40000010e3d */
[----:B------:R-:W-:Y:S01]  /*2700*/  LOP3.LUT R56, R57, R52, RZ, 0x3c, !PT ;  /* 0x0000003439387212 */ /* 0x000fe200078e3cff */
[----:B------:R-:W5:Y:S01]  /*2710*/  LDL R5, [R46] ;  /* 0x000000002e057983 */ /* 0x000f620000100800 */
[----:B------:R-:W-:Y:S02]  /*2720*/  LOP3.LUT R53, R17, R12, RZ, 0x3c, !PT ;  /* 0x0000000c11357212 */ /* 0x000fe400078e3cff */
[----:B------:R-:W-:Y:S01]  /*2730*/  SHF.L.W.U32.HI R57, R15, 0x19, R15 ;  /* 0x000000190f397819 */ /* 0x000fe20000010e0f */
[----:B------:R-:W5:Y:S01]  /*2740*/  LDL R7, [UR5] ;  /* 0x00000005ff077983 */ /* 0x000f620008100800 */
[----:B------:R-:W-:-:S03]  /*2750*/  IADD3 R60, PT, PT, R61, R13, R20 ;  /* 0x0000000d3d3c7210 */ /* 0x000fc60007ffe014 */
[----:B------:R-:W5:Y:S04]  /*2760*/  LDL R12, [R44] ;  /* 0x000000002c0c7983 */ /* 0x000f680000100800 */
[----:B------:R-:W5:Y:S04]  /*2770*/  LDL R13, [R43] ;  /* 0x000000002b0d7983 */ /* 0x000f680000100800 */
[----:B------:R-:W5:Y:S04]  /*2780*/  LDL R14, [R42] ;  /* 0x000000002a0e7983 */ /* 0x000f680000100800 */
[----:B------:R-:W5:Y:S04]  /*2790*/  LDL R15, [R41] ;  /* 0x00000000290f7983 */ /* 0x000f680000100800 */
[----:B------:R-:W5:Y:S04]  /*27a0*/  LDL R16, [R40] ;  /* 0x0000000028107983 */ /* 0x000f680000100800 */
[----:B------:R-:W5:Y:S04]  /*27b0*/  LDL R17, [R31] ;  /* 0x000000001f117983 */ /* 0x000f680000100800 */
[----:B------:R-:W5:Y:S04]  /*27c0*/  LDL R18, [R30] ;  /* 0x000000001e127983 */ /* 0x000f680000100800 */
[----:B------:R-:W5:Y:S04]  /*27d0*/  LDL R19, [R28] ;  /* 0x000000001c137983 */ /* 0x000f680000100800 */
[----:B---3--:R-:W3:Y:S04]  /*27e0*/  LDL R32, [R24] ;  /* 0x0000000018207983 */ /* 0x008ee80000100800 */
[----:B------:R-:W3:Y:S04]  /*27f0*/  LDL R33, [R25] ;  /* 0x0000000019217983 */ /* 0x000ee80000100800 */
[----:B------:R-:W3:Y:S04]  /*2800*/  LDL R34, [R26] ;  /* 0x000000001a227983 */ /* 0x000ee80000100800 */
[----:B------:R-:W3:Y:S01]  /*2810*/  LDL R35, [R27] ;  /* 0x000000001b237983 */ /* 0x000ee20000100800 */
[----:B------:R-:W-:-:S05]  /*2820*/  SHF.L.W.U32.HI R53, R53, 0x18, R53 ;  /* 0x0000001835357819 */ /* 0x000fca0000010e35 */
[----:B------:R-:W-:Y:S01]  /*2830*/  IMAD.IADD R55, R55, 0x1, R53 ;  /* 0x0000000137377824 */ /* 0x000fe200078e0235 */
[----:B------:R-:W-:-:S04]  /*2840*/  SHF.L.W.U32.HI R56, R56, 0x14, R56 ;  /* 0x0000001438387819 */ /* 0x000fc80000010e38 */
[----:B--2---:R-:W-:-:S04]  /*2850*/  LOP3.LUT R8, R54, R55, RZ, 0x3c, !PT ;  /* 0x0000003736087212 */ /* 0x004fc800078e3cff */
[----:B------:R-:W-:Y:S02]  /*2860*/  SHF.L.W.U32.HI R8, R8, 0x19, R8 ;  /* 0x0000001908087819 */ /* 0x000fe40000010e08 */
[----:B------:R-:W-:Y:S02]  /*2870*/  IADD3 R59, PT, PT, R59, R56, R9 ;  /* 0x000000383b3b7210 */ /* 0x000fe40007ffe009 */
[----:B------:R-:W-:Y:S02]  /*2880*/  IADD3 R39, PT, PT, R8, R39, R22 ;  /* 0x0000002708277210 */ /* 0x000fe40007ffe016 */
[----:B------:R-:W-:Y:S02]  /*2890*/  LOP3.LUT R9, R36, R60, RZ, 0x3c, !PT ;  /* 0x0000003c24097212 */ /* 0x000fe400078e3cff */
[----:B------:R-:W-:Y:S02]  /*28a0*/  IADD3 R58, PT, PT, R57, R58, R10 ;  /* 0x0000003a393a7210 */ /* 0x000fe40007ffe00a */
[----:B------:R-:W-:-:S02]  /*28b0*/  LOP3.LUT R38, R38, R39, RZ, 0x3c, !PT ;  /* 0x0000002726267212 */ /* 0x000fc400078e3cff */
[----:B------:R-:W-:Y:S02]  /*28c0*/  SHF.L.W.U32.HI R9, R9, 0x10, R9 ;  /* 0x0000001009097819 */ /* 0x000fe40000010e09 */
[----:B------:R-:W-:Y:S02]  /*28d0*/  LOP3.LUT R10, R53, R58, RZ, 0x3c, !PT ;  /* 0x0000003a350a7212 */ /* 0x000fe400078e3cff */
[----:B------:R-:W-:Y:S01]  /*28e0*/  SHF.L.W.U32.HI R38, R38, 0x10, R38 ;  /* 0x0000001026267819 */ /* 0x000fe20000010e26 */
[----:B----4-:R-:W-:Y:S01]  /*28f0*/  IMAD.IADD R20, R55, 0x1, R9 ;  /* 0x0000000137147824 */ /* 0x010fe200078e0209 */
[----:B------:R-:W-:Y:S02]  /*2900*/  SHF.L.W.U32.HI R10, R10, 0x10, R10 ;  /* 0x000000100a0a7819 */ /* 0x000fe40000010e0a */
[----:B------:R-:W-:Y:S01]  /*2910*/  LOP3.LUT R50, R50, R59, RZ, 0x3c, !PT ;  /* 0x0000003b32327212 */ /* 0x000fe200078e3cff */
[----:B------:R-:W-:Y:S01]  /*2920*/  IMAD.IADD R53, R37, 0x1, R38 ;  /* 0x0000000125357824 */ /* 0x000fe200078e0226 */
[----:B------:R-:W-:Y:S01]  /*2930*/  LOP3.LUT R54, R61, R20, RZ, 0x3c, !PT ;  /* 0x000000143d367212 */ /* 0x000fe200078e3cff */
[----:B------:R-:W-:Y:S01]  /*2940*/  IMAD.IADD R22, R51, 0x1, R10 ;  /* 0x0000000133167824 */ /* 0x000fe200078e020a */
[----:B------:R-:W-:-:S02]  /*2950*/  SHF.L.W.U32.HI R37, R50, 0x18, R50 ;  /* 0x0000001832257819 */ /* 0x000fc40000010e32 */
[----:B------:R-:W-:Y:S02]  /*2960*/  LOP3.LUT R8, R8, R53, RZ, 0x3c, !PT ;  /* 0x0000003508087212 */ /* 0x000fe400078e3cff */
[----:B------:R-:W-:Y:S01]  /*2970*/  SHF.L.W.U32.HI R54, R54, 0x14, R54 ;  /* 0x0000001436367819 */ /* 0x000fe20000010e36 */
[----:B------:R-:W-:Y:S01]  /*2980*/  IMAD.IADD R51, R52, 0x1, R37 ;  /* 0x0000000134337824 */ /* 0x000fe200078e0225 */
[----:B------:R-:W-:Y:S02]  /*2990*/  LOP3.LUT R36, R57, R22, RZ, 0x3c, !PT ;  /* 0x0000001639247212 */ /* 0x000fe400078e3cff */
[----:B------:R-:W-:Y:S02]  /*29a0*/  SHF.L.W.U32.HI R8, R8, 0x14, R8 ;  /* 0x0000001408087819 */ /* 0x000fe40000010e08 */
[----:B------:R-:W-:Y:S02]  /*29b0*/  IADD3 R21, PT, PT, R60, R54, R21 ;  /* 0x000000363c157210 */ /* 0x000fe40007ffe015 */
[----:B------:R-:W-:-:S02]  /*29c0*/  SHF.L.W.U32.HI R36, R36, 0x14, R36 ;  /* 0x0000001424247819 */ /* 0x000fc40000010e24 */
[----:B------:R-:W-:Y:S02]  /*29d0*/  LOP3.LUT R56, R56, R51, RZ, 0x3c, !PT ;  /* 0x0000003338387212 */ /* 0x000fe400078e3cff */
[----:B------:R-:W-:Y:S02]  /*29e0*/  IADD3 R39, PT, PT, R39, R8, R23 ;  /* 0x0000000827277210 */ /* 0x000fe40007ffe017 */
[----:B------:R-:W-:Y:S02]  /*29f0*/  LOP3.LUT R55, R9, R21, RZ, 0x3c, !PT ;  /* 0x0000001509377212 */ /* 0x000fe400078e3cff */
[----:B------:R-:W-:Y:S02]  /*2a00*/  IADD3 R11, PT, PT, R58, R36, R11 ;  /* 0x000000243a0b7210 */ /* 0x000fe40007ffe00b */
[----:B------:R-:W-:Y:S02]  /*2a10*/  SHF.L.W.U32.HI R9, R56, 0x19, R56 ;  /* 0x0000001938097819 */ /* 0x000fe40000010e38 */
[----:B------:R-:W-:-:S02]  /*2a20*/  LOP3.LUT R38, R38, R39, RZ, 0x3c, !PT ;  /* 0x0000002726267212 */ /* 0x000fc400078e3cff */
[----:B------:R-:W-:Y:S02]  /*2a30*/  SHF.L.W.U32.HI R55, R55, 0x18, R55 ;  /* 0x0000001837377819 */ /* 0x000fe40000010e37 */
[----:B------:R-:W-:-:S05]  /*2a40*/  SHF.L.W.U32.HI R38, R38, 0x18, R38 ;  /* 0x0000001826267819 */ /* 0x000fca0000010e26 */
[----:B------:R-:W-:Y:S01]  /*2a50*/  IMAD.IADD R53, R53, 0x1, R38 ;  /* 0x0000000135357824 */ /* 0x000fe200078e0226 */
[----:B------:R-:W-:Y:S01]  /*2a60*/  LOP3.LUT R23, R10, R11, RZ, 0x3c, !PT ;  /* 0x0000000b0a177212 */ /* 0x000fe200078e3cff */
[----:B------:R-:W-:-:S03]  /*2a70*/  IMAD.IADD R29, R29, 0x1, -R0 ;  /* 0x000000011d1d7824 */ /* 0x000fc600078e0a00 */
[----:B------:R-:W-:-:S04]  /*2a80*/  LOP3.LUT R10, R8, R53, RZ, 0x3c, !PT ;  /* 0x00000035080a7212 */ /* 0x000fc800078e3cff */
[----:B------:R-:W-:Y:S02]  /*2a90*/  SHF.L.W.U32.HI R10, R10, 0x19, R10 ;  /* 0x000000190a0a7819 */ /* 0x000fe40000010e0a */
[----:B------:R-:W-:Y:S02]  /*2aa0*/  SHF.L.W.U32.HI R23, R23, 0x18, R23 ;  /* 0x0000001817177819 */ /* 0x000fe40000010e17 */
[----:B-----5:R-:W-:-:S04]  /*2ab0*/  IADD3 R50, PT, PT, R9, R11, R6 ;  /* 0x0000000b09327210 */ /* 0x020fc80007ffe006 */
[----:B------:R-:W-:-:S04]  /*2ac0*/  LOP3.LUT R52, R55, R50, RZ, 0x3c, !PT ;  /* 0x0000003237347212 */ /* 0x000fc800078e3cff */
[----:B------:R-:W-:Y:S01]  /*2ad0*/  SHF.L.W.U32.HI R52, R52, 0x10, R52 ;  /* 0x0000001034347819 */ /* 0x000fe20000010e34 */
[----:B------:R1:W-:Y:S04]  /*2ae0*/  STL.128 [R1], R4 ;  /* 0x0000000401007387 */ /* 0x0003e80000100c00 */
[----:B------:R-:W-:-:S05]  /*2af0*/  IMAD.IADD R8, R53, 0x1, R52 ;  /* 0x0000000135087824 */ /* 0x000fca00078e0234 */
[----:B------:R-:W-:Y:S01]  /*2b00*/  LOP3.LUT R11, R9, R8, RZ, 0x3c, !PT ;  /* 0x00000008090b7212 */ /* 0x000fe200078e3cff */
[----:B------:R-:W-:Y:S01]  /*2b10*/  IMAD.IADD R9, R20, 0x1, R55 ;  /* 0x0000000114097824 */ /* 0x000fe200078e0237 */
[----:B------:R2:W-:Y:S02]  /*2b20*/  STL.128 [R1+0x10], R12 ;  /* 0x0000100c01007387 */ /* 0x0005e40000100c00 */
[----:B------:R-:W-:Y:S02]  /*2b30*/  SHF.L.W.U32.HI R20, R11, 0x14, R11 ;  /* 0x000000140b147819 */ /* 0x000fe40000010e0b */
[----:B-1----:R-:W-:Y:S01]  /*2b40*/  IADD3 R4, PT, PT, R10, R59, R4 ;  /* 0x0000003b0a047210 */ /* 0x002fe20007ffe004 */
[----:B------:R1:W-:Y:S01]  /*2b50*/  STL.128 [R1+0x20], R16 ;  /* 0x0000201001007387 */ /* 0x0003e20000100c00 */
[----:B------:R-:W-:Y:S01]  /*2b60*/  IADD3 R7, PT, PT, R50, R20, R7 ;  /* 0x0000001432077210 */ /* 0x000fe20007ffe007 */
[----:B------:R-:W-:Y:S01]  /*2b70*/  IMAD.IADD R53, R22, 0x1, R23 ;  /* 0x0000000116357824 */ /* 0x000fe200078e0217 */
[----:B------:R-:W-:Y:S01]  /*2b80*/  LOP3.LUT R50, R23, R4, RZ, 0x3c, !PT ;  /* 0x0000000417327212 */ /* 0x000fe200078e3cff */
[----:B---3--:R3:W-:Y:S04]  /*2b90*/  STL.128 [R1+0x30], R32 ;  /* 0x0000302001007387 */ /* 0x0087e80000100c00 */
[----:B------:R-:W4:Y:S04]  /*2ba0*/  LDL R0, [R45] ;  /* 0x000000002d007983 */ /* 0x000f280000100800 */
[----:B------:R-:W5:Y:S01]  /*2bb0*/  LDL R6, [R42] ;  /* 0x000000002a067983 */ /* 0x000f620000100800 */
[----:B------:R-:W-:-:S02]  /*2bc0*/  SHF.L.W.U32.HI R50, R50, 0x10, R50 ;  /* 0x0000001032327819 */ /* 0x000fc40000010e32 */
[----:B------:R-:W-:Y:S01]  /*2bd0*/  LOP3.LUT R23, R36, R53, RZ, 0x3c, !PT ;  /* 0x0000003524177212 */ /* 0x000fe200078e3cff */
[----:B------:R-:W5:Y:S01]  /*2be0*/  LDL R11, [UR4] ;  /* 0x00000004ff0b7983 */ /* 0x000f620008100800 */
[----:B------:R-:W-:-:S03]  /*2bf0*/  LOP3.LUT R54, R54, R9, RZ, 0x3c, !PT ;  /* 0x0000000936367212 */ /* 0x000fc600078e3cff */
[----:B------:R-:W5:Y:S01]  /*2c00*/  LDL R22, [R44] ;  /* 0x000000002c167983 */ /* 0x000f620000100800 */
[----:B------:R-:W-:Y:S01]  /*2c10*/  SHF.L.W.U32.HI R23, R23, 0x19, R23 ;  /* 0x0000001917177819 */ /* 0x000fe20000010e17 */
[----:B------:R-:W-:Y:S01]  /*2c20*/  IMAD.IADD R9, R9, 0x1, R50 ;  /* 0x0000000109097824 */ /* 0x000fe200078e0232 */
[----:B------:R-:W-:Y:S02]  /*2c30*/  SHF.L.W.U32.HI R36, R54, 0x19, R54 ;  /* 0x0000001936247819 */ /* 0x000fe40000010e36 */
[----:B--2---:R-:W-:Y:S02]  /*2c40*/  IADD3 R12, PT, PT, R23, R21, R12 ;  /* 0x00000015170c7210 */ /* 0x004fe40007ffe00c */
[----:B------:R-:W-:Y:S02]  /*2c50*/  LOP3.LUT R21, R10, R9, RZ, 0x3c, !PT ;  /* 0x000000090a157212 */ /* 0x000fe400078e3cff */
[----:B------:R-:W-:Y:S01]  /*2c60*/  IADD3 R14, PT, PT, R36, R39, R14 ;  /* 0x00000027240e7210 */ /* 0x000fe20007ffe00e */
[----:B------:R-:W2:Y:S01]  /*2c70*/  LDL R10, [UR5] ;  /* 0x00000005ff0a7983 */ /* 0x000ea20008100800 */
[----:B------:R-:W-:-:S02]  /*2c80*/  SHF.L.W.U32.HI R21, R21, 0x14, R21 ;  /* 0x0000001415157819 */ /* 0x000fc40000010e15 */
[----:B------:R-:W-:Y:S02]  /*2c90*/  LOP3.LUT R54, R37, R14, RZ, 0x3c, !PT ;  /* 0x0000000e25367212 */ /* 0x000fe400078e3cff */
[----:B------:R-:W2:Y:S01]  /*2ca0*/  LDL R37, [R41] ;  /* 0x0000000029257983 */ /* 0x000ea20000100800 */
[----:B------:R-:W-:Y:S02]  /*2cb0*/  LOP3.LUT R39, R38, R12, RZ, 0x3c, !PT ;  /* 0x0000000c26277212 */ /* 0x000fe400078e3cff */
[----:B------:R-:W-:Y:S02]  /*2cc0*/  IADD3 R5, PT, PT, R4, R21, R5 ;  /* 0x0000001504057210 */ /* 0x000fe40007ffe005 */
[----:B------:R-:W-:Y:S02]  /*2cd0*/  SHF.L.W.U32.HI R38, R54, 0x10, R54 ;  /* 0x0000001036267819 */ /* 0x000fe40000010e36 */
[----:B------:R-:W-:Y:S02]  /*2ce0*/  SHF.L.W.U32.HI R4, R39, 0x10, R39 ;  /* 0x0000001027047819 */ /* 0x000fe40000010e27 */
[----:B------:R-:W-:Y:S01]  /*2cf0*/  LOP3.LUT R55, R52, R7, RZ, 0x3c, !PT ;  /* 0x0000000734377212 */ /* 0x000fe200078e3cff */
[----:B------:R-:W-:Y:S01]  /*2d00*/  IMAD.IADD R53, R53, 0x1, R38 ;  /* 0x0000000135357824 */ /* 0x000fe200078e0226 */
[----:B------:R-:W2:Y:S01]  /*2d10*/  LDL R39, [R43] ;  /* 0x000000002b277983 */ /* 0x000ea20000100800 */
[----:B------:R-:W-:-:S03]  /*2d20*/  IMAD.IADD R52, R51, 0x1, R4 ;  /* 0x0000000133347824 */ /* 0x000fc600078e0204 */
[----:B------:R-:W2:Y:S01]  /*2d30*/  LDL R51, [R46] ;  /* 0x000000002e337983 */ /* 0x000ea20000100800 */
[----:B------:R-:W-:Y:S02]  /*2d40*/  SHF.L.W.U32.HI R55, R55, 0x18, R55 ;  /* 0x0000001837377819 */ /* 0x000fe40000010e37 */
[----:B------:R-:W-:Y:S02]  /*2d50*/  LOP3.LUT R36, R36, R53, RZ, 0x3c, !PT ;  /* 0x0000003524247212 */ /* 0x000fe400078e3cff */
[----:B------:R-:W-:Y:S01]  /*2d60*/  LOP3.LUT R54, R23, R52, RZ, 0x3c, !PT ;  /* 0x0000003417367212 */ /* 0x000fe200078e3cff */
[----:B------:R-:W-:Y:S01]  /*2d70*/  IMAD.IADD R23, R8, 0x1, R55 ;  /* 0x0000000108177824 */ /* 0x000fe200078e0237 */
[----:B------:R-:W-:Y:S02]  /*2d80*/  SHF.L.W.U32.HI R36, R36, 0x14, R36 ;  /* 0x0000001424247819 */ /* 0x000fe40000010e24 */
[----:B------:R-:W-:Y:S02]  /*2d90*/  SHF.L.W.U32.HI R8, R54, 0x14, R54 ;  /* 0x0000001436087819 */ /* 0x000fe40000010e36 */
[----:B------:R-:W-:-:S02]  /*2da0*/  IADD3 R15, PT, PT, R14, R36, R15 ;  /* 0x000000240e0f7210 */ /* 0x000fc40007ffe00f */
[----:B------:R-:W-:Y:S01]  /*2db0*/  LOP3.LUT R20, R20, R23, RZ, 0x3c, !PT ;  /* 0x0000001714147212 */ /* 0x000fe200078e3cff */
[----:B------:R-:W2:Y:S01]  /*2dc0*/  LDL R14, [R40] ;  /* 0x00000000280e7983 */ /* 0x000ea20000100800 */
[----:B------:R-:W-:Y:S02]  /*2dd0*/  IADD3 R13, PT, PT, R12, R8, R13 ;  /* 0x000000080c0d7210 */ /* 0x000fe40007ffe00d */
[----:B------:R-:W-:Y:S01]  /*2de0*/  LOP3.LUT R38, R38, R15, RZ, 0x3c, !PT ;  /* 0x0000000f26267212 */ /* 0x000fe200078e3cff */
[----:B------:R-:W2:Y:S01]  /*2df0*/  LDL R12, [R24] ;  /* 0x00000000180c7983 */ /* 0x000ea20000100800 */
[----:B------:R-:W-:Y:S02]  /*2e00*/  SHF.L.W.U32.HI R20, R20, 0x19, R20 ;  /* 0x0000001914147819 */ /* 0x000fe40000010e14 */
[----:B------:R-:W-:Y:S02]  /*2e10*/  LOP3.LUT R4, R4, R13, RZ, 0x3c, !PT ;  /* 0x0000000d04047212 */ /* 0x000fe400078e3cff */
[----:B------:R-:W-:-:S02]  /*2e20*/  SHF.L.W.U32.HI R38, R38, 0x18, R38 ;  /* 0x0000001826267819 */ /* 0x000fc40000010e26 */
[-C--:B-1----:R-:W-:Y:S02]  /*2e30*/  IADD3 R16, PT, PT, R20, R5.reuse, R16 ;  /* 0x0000000514107210 */ /* 0x082fe40007ffe010 */
[----:B------:R-:W-:Y:S01]  /*2e40*/  LOP3.LUT R50, R50, R5, RZ, 0x3c, !PT ;  /* 0x0000000532327212 */ /* 0x000fe200078e3cff */
[----:B------:R-:W-:Y:S01]  /*2e50*/  IMAD.IADD R53, R53, 0x1, R38 ;  /* 0x0000000135357824 */ /* 0x000fe200078e0226 */
[----:B------:R-:W-:Y:S02]  /*2e60*/  SHF.L.W.U32.HI R5, R4, 0x18, R4 ;  /* 0x0000001804057819 */ /* 0x000fe40000010e04 */
[----:B------:R-:W-:Y:S01]  /*2e70*/  LOP3.LUT R54, R38, R16, RZ, 0x3c, !PT ;  /* 0x0000001026367212 */ /* 0x000fe200078e3cff */
[----:B------:R-:W2:Y:S04]  /*2e80*/  LDL R4, [R30] ;  /* 0x000000001e047983 */ /* 0x000ea80000100800 */
[----:B------:R-:W2:Y:S01]  /*2e90*/  LDL R38, [R26] ;  /* 0x000000001a267983 */ /* 0x000ea20000100800 */
[----:B------:R-:W-:Y:S01]  /*2ea0*/  IMAD.IADD R57, R52, 0x1, R5 ;  /* 0x0000000134397824 */ /* 0x000fe200078e0205 */
[----:B------:R-:W-:-:S04]  /*2eb0*/  SHF.L.W.U32.HI R52, R54, 0x10, R54 ;  /* 0x0000001036347819 */ /* 0x000fc80000010e36 */
[----:B------:R-:W-:Y:S01]  /*2ec0*/  LOP3.LUT R54, R8, R57, RZ, 0x3c, !PT ;  /* 0x0000003908367212 */ /* 0x000fe200078e3cff */
[----:B------:R-:W-:Y:S01]  /*2ed0*/  IMAD.IADD R57, R57, 0x1, R52 ;  /* 0x0000000139397824 */ /* 0x000fe200078e0234 */
[----:B------:R-:W-:Y:S01]  /*2ee0*/  LOP3.LUT R56, R36, R53, RZ, 0x3c, !PT ;  /* 0x0000003524387212 */ /* 0x000fe200078e3cff */
[----:B------:R-:W2:Y:S03]  /*2ef0*/  LDL R8, [R31] ;  /* 0x000000001f087983 */ /* 0x000ea60000100800 */
[----:B------:R-:W-:Y:S02]  /*2f00*/  LOP3.LUT R36, R20, R57, RZ, 0x3c, !PT ;  /* 0x0000003914247212 */ /* 0x000fe400078e3cff */
[----:B------:R-:W-:Y:S01]  /*2f10*/  SHF.L.W.U32.HI R56, R56, 0x19, R56 ;  /* 0x0000001938387819 */ /* 0x000fe20000010e38 */
[----:B------:R-:W2:Y:S01]  /*2f20*/  LDL R20, [R25] ;  /* 0x0000000019147983 */ /* 0x000ea20000100800 */
[----:B------:R-:W-:-:S02]  /*2f30*/  SHF.L.W.U32.HI R36, R36, 0x14, R36 ;  /* 0x0000001424247819 */ /* 0x000fc40000010e24 */
[----:B---3--:R-:W-:Y:S02]  /*2f40*/  IADD3 R32, PT, PT, R56, R13, R32 ;  /* 0x0000000d38207210 */ /* 0x008fe40007ffe020 */
[----:B------:R-:W-:Y:S01]  /*2f50*/  IADD3 R16, PT, PT, R16, R36, R17 ;  /* 0x0000002410107210 */ /* 0x000fe20007ffe011 */
[----:B------:R-:W3:Y:S04]  /*2f60*/  LDL R13, [R27] ;  /* 0x000000001b0d7983 */ /* 0x000ee80000100800 */
[----:B------:R-:W3:Y:S01]  /*2f70*/  LDL R17, [R28] ;  /* 0x000000001c117983 */ /* 0x000ee20000100800 */
[----:B------:R-:W-:Y:S02]  /*2f80*/  SHF.L.W.U32.HI R50, R50, 0x18, R50 ;  /* 0x0000001832327819 */ /* 0x000fe40000010e32 */
[----:B------:R-:W-:-:S03]  /*2f90*/  SHF.L.W.U32.HI R54, R54, 0x19, R54 ;  /* 0x0000001936367819 */ /* 0x000fc60000010e36 */
[----:B------:R-:W-:Y:S01]  /*2fa0*/  IMAD.IADD R58, R9, 0x1, R50 ;  /* 0x00000001093a7824 */ /* 0x000fe200078e0232 */
[----:B------:R-:W-:Y:S02]  /*2fb0*/  IADD3 R7, PT, PT, R54, R7, R18 ;  /* 0x0000000736077210 */ /* 0x000fe40007ffe012 */
[----:B------:R-:W-:Y:S02]  /*2fc0*/  LOP3.LUT R9, R55, R32, RZ, 0x3c, !PT ;  /* 0x0000002037097212 */ /* 0x000fe400078e3cff */
[----:B------:R-:W-:Y:S02]  /*2fd0*/  LOP3.LUT R18, R21, R58, RZ, 0x3c, !PT ;  /* 0x0000003a15127212 */ /* 0x000fe400078e3cff */
[----:B------:R-:W-:Y:S02]  /*2fe0*/  SHF.L.W.U32.HI R9, R9, 0x10, R9 ;  /* 0x0000001009097819 */ /* 0x000fe40000010e09 */
[----:B------:R-:W-:-:S04]  /*2ff0*/  SHF.L.W.U32.HI R18, R18, 0x19, R18 ;  /* 0x0000001912127819 */ /* 0x000fc80000010e12 */
[----:B------:R-:W-:Y:S01]  /*3000*/  IADD3 R34, PT, PT, R18, R15, R34 ;  /* 0x0000000f12227210 */ /* 0x000fe20007ffe022 */
[----:B------:R-:W-:Y:S01]  /*3010*/  IMAD.IADD R21, R58, 0x1, R9 ;  /* 0x000000013a157824 */ /* 0x000fe200078e0209 */
[----:B------:R-:W-:Y:S02]  /*3020*/  LOP3.LUT R50, R50, R7, RZ, 0x3c, !PT ;  /* 0x0000000732327212 */ /* 0x000fe400078e3cff */
[----:B------:R-:W-:Y:S02]  /*3030*/  LOP3.LUT R5, R5, R34, RZ, 0x3c, !PT ;  /* 0x0000002205057212 */ /* 0x000fe400078e3cff */
[----:B------:R-:W-:Y:S02]  /*3040*/  LOP3.LUT R15, R56, R21, RZ, 0x3c, !PT ;  /* 0x00000015380f7212 */ /* 0x000fe400078e3cff */
[----:B------:R-:W-:Y:S02]  /*3050*/  SHF.L.W.U32.HI R50, R50, 0x10, R50 ;  /* 0x0000001032327819 */ /* 0x000fe40000010e32 */
[----:B------:R-:W-:-:S02]  /*3060*/  SHF.L.W.U32.HI R56, R5, 0x10, R5 ;  /* 0x0000001005387819 */ /* 0x000fc40000010e05 */
[----:B------:R-:W-:Y:S01]  /*3070*/  SHF.L.W.U32.HI R15, R15, 0x14, R15 ;  /* 0x000000140f0f7819 */ /* 0x000fe20000010e0f */
[----:B------:R-:W-:Y:S02]  /*3080*/  IMAD.IADD R53, R53, 0x1, R50 ;  /* 0x0000000135357824 */ /* 0x000fe400078e0232 */
[----:B------:R-:W-:Y:S01]  /*3090*/  IMAD.IADD R23, R23, 0x1, R56 ;  /* 0x0000000117177824 */ /* 0x000fe200078e0238 */
[----:B------:R-:W-:Y:S02]  /*30a0*/  LOP3.LUT R52, R52, R16, RZ, 0x3c, !PT ;  /* 0x0000001034347212 */ /* 0x000fe400078e3cff */
[----:B------:R-:W-:Y:S02]  /*30b0*/  IADD3 R32, PT, PT, R32, R15, R33 ;  /* 0x0000000f20207210 */ /* 0x000fe40007ffe021 */
[----:B------:R-:W-:Y:S02]  /*30c0*/  LOP3.LUT R54, R54, R53, RZ, 0x3c, !PT ;  /* 0x0000003536367212 */ /* 0x000fe400078e3cff */
[----:B------:R-:W-:-:S02]  /*30d0*/  LOP3.LUT R5, R18, R23, RZ, 0x3c, !PT ;  /* 0x0000001712057212 */ /* 0x000fc400078e3cff */
[----:B------:R-:W-:Y:S02]  /*30e0*/  SHF.L.W.U32.HI R18, R52, 0x18, R52 ;  /* 0x0000001834127819 */ /* 0x000fe40000010e34 */
[----:B------:R-:W-:Y:S02]  /*30f0*/  LOP3.LUT R9, R9, R32, RZ, 0x3c, !PT ;  /* 0x0000002009097212 */ /* 0x000fe400078e3cff */
[----:B------:R-:W-:Y:S01]  /*3100*/  SHF.L.W.U32.HI R54, R54, 0x14, R54 ;  /* 0x0000001436367819 */ /* 0x000fe20000010e36 */
[----:B------:R-:W-:Y:S01]  /*3110*/  IMAD.IADD R57, R57, 0x1, R18 ;  /* 0x0000000139397824 */ /* 0x000fe200078e0212 */
[----:B------:R-:W-:Y:S02]  /*3120*/  SHF.L.W.U32.HI R5, R5, 0x14, R5 ;  /* 0x0000001405057819 */ /* 0x000fe40000010e05 */
[----:B------:R-:W-:Y:S02]  /*3130*/  SHF.L.W.U32.HI R52, R9, 0x18, R9 ;  /* 0x0000001809347819 */ /* 0x000fe40000010e09 */
[----:B------:R-:W-:-:S02]  /*3140*/  IADD3 R19, PT, PT, R7, R54, R19 ;  /* 0x0000003607137210 */ /* 0x000fc40007ffe013 */
[----:B------:R-:W-:Y:S01]  /*3150*/  IADD3 R35, PT, PT, R34, R5, R35 ;  /* 0x0000000522237210 */ /* 0x000fe20007ffe023 */
[----:B------:R-:W-:Y:S01]  /*3160*/  IMAD.IADD R34, R21, 0x1, R52 ;  /* 0x0000000115227824 */ /* 0x000fe200078e0234 */
[----:B------:R-:W-:Y:S02]  /*3170*/  LOP3.LUT R7, R36, R57, RZ, 0x3c, !PT ;  /* 0x0000003924077212 */ /* 0x000fe400078e3cff */
[----:B------:R-:W-:Y:S02]  /*3180*/  LOP3.LUT R36, R50, R19, RZ, 0x3c, !PT ;  /* 0x0000001332247212 */ /* 0x000fe400078e3cff */
[----:B------:R-:W-:Y:S02]  /*3190*/  LOP3.LUT R50, R56, R35, RZ, 0x3c, !PT ;  /* 0x0000002338327212 */ /* 0x000fe400078e3cff */
[----:B------:R-:W-:Y:S02]  /*31a0*/  SHF.L.W.U32.HI R7, R7, 0x19, R7 ;  /* 0x0000001907077819 */ /* 0x000fe40000010e07 */
[----:B------:R-:W-:-:S02]  /*31b0*/  LOP3.LUT R9, R15, R34, RZ, 0x3c, !PT ;  /* 0x000000220f097212 */ /* 0x000fc400078e3cff */
[----:B------:R-:W-:Y:S02]  /*31c0*/  SHF.L.W.U32.HI R36, R36, 0x18, R36 ;  /* 0x0000001824247819 */ /* 0x000fe40000010e24 */
[----:B------:R-:W-:Y:S02]  /*31d0*/  SHF.L.W.U32.HI R50, R50, 0x18, R50 ;  /* 0x0000001832327819 */ /* 0x000fe40000010e32 */
[----:B------:R-:W-:Y:S01]  /*31e0*/  SHF.L.W.U32.HI R9, R9, 0x19, R9 ;  /* 0x0000001909097819 */ /* 0x000fe20000010e09 */
[----:B------:R-:W-:-:S05]  /*31f0*/  IMAD.IADD R53, R53, 0x1, R36 ;  /* 0x0000000135357824 */ /* 0x000fca00078e0224 */
[----:B------:R-:W-:-:S04]  /*3200*/  LOP3.LUT R21, R54, R53, RZ, 0x3c, !PT ;  /* 0x0000003536157212 */ /* 0x000fc800078e3cff */
[----:B------:R-:W-:Y:S02]  /*3210*/  SHF.L.W.U32.HI R21, R21, 0x19, R21 ;  /* 0x0000001915157819 */ /* 0x000fe40000010e15 */
[----:B------:R-:W-:Y:S02]  /*3220*/  ISETP.NE.AND P0, PT, R29, RZ, PT ;  /* 0x000000ff1d00720c */ /* 0x000fe40003f05270 */
[----:B----4-:R-:W-:Y:S01]  /*3230*/  IADD3 R19, PT, PT, R7, R19, R0 ;  /* 0x0000001307137210 */ /* 0x010fe20007ffe000 */
[----:B------:R-:W-:-:S03]  /*3240*/  IMAD.IADD R0, R23, 0x1, R50 ;  /* 0x0000000117007824 */ /* 0x000fc600078e0232 */
[----:B------:R-:W-:Y:S02]  /*3250*/  LOP3.LUT R15, R52, R19, RZ, 0x3c, !PT ;  /* 0x00000013340f7212 */ /* 0x000fe400078e3cff */
[----:B-----5:R-:W-:Y:S02]  /*3260*/  IADD3 R6, PT, PT, R9, R35, R6 ;  /* 0x0000002309067210 */ /* 0x020fe40007ffe006 */
[----:B------:R-:W-:Y:S02]  /*3270*/  LOP3.LUT R5, R5, R0, RZ, 0x3c, !PT ;  /* 0x0000000005057212 */ /* 0x000fe400078e3cff */
[----:B------:R-:W-:Y:S02]  /*3280*/  SHF.L.W.U32.HI R15, R15, 0x10, R15 ;  /* 0x000000100f0f7819 */ /* 0x000fe40000010e0f */
[----:B------:R-:W-:Y:S02]  /*3290*/  LOP3.LUT R23, R18, R6, RZ, 0x3c, !PT ;  /* 0x0000000612177212 */ /* 0x000fe400078e3cff */
[----:B------:R-:W-:Y:S01]  /*32a0*/  SHF.L.W.U32.HI R5, R5, 0x19, R5 ;  /* 0x0000001905057819 */ /* 0x000fe20000010e05 */
[----:B------:R-:W-:Y:S01]  /*32b0*/  IMAD.IADD R18, R0, 0x1, R15 ;  /* 0x0000000100127824 */ /* 0x000fe200078e020f */
[----:B------:R-:W-:-:S02]  /*32c0*/  SHF.L.W.U32.HI R0, R23, 0x10, R23 ;  /* 0x0000001017007819 */ /* 0x000fc40000010e17 */
[----:B------:R-:W-:Y:S02]  /*32d0*/  IADD3 R22, PT, PT, R21, R32, R22 ;  /* 0x0000002015167210 */ /* 0x000fe40007ffe016 */
[----:B------:R-:W-:Y:S01]  /*32e0*/  IADD3 R11, PT, PT, R5, R16, R11 ;  /* 0x00000010050b7210 */ /* 0x000fe20007ffe00b */
[----:B------:R-:W-:Y:S01]  /*32f0*/  IMAD.IADD R16, R53, 0x1, R0 ;  /* 0x0000000135107824 */ /* 0x000fe200078e0200 */
[----:B------:R-:W-:Y:S02]  /*3300*/  LOP3.LUT R7, R7, R18, RZ, 0x3c, !PT ;  /* 0x0000001207077212 */ /* 0x000fe400078e3cff */
[----:B------:R-:W-:Y:S02]  /*3310*/  LOP3.LUT R50, R50, R22, RZ, 0x3c, !PT ;  /* 0x0000001632327212 */ /* 0x000fe400078e3cff */
[----:B------:R-:W-:Y:S02]  /*3320*/  LOP3.LUT R23, R36, R11, RZ, 0x3c, !PT ;  /* 0x0000000b24177212 */ /* 0x000fe400078e3cff */
[----:B------:R-:W-:-:S02]  /*3330*/  SHF.L.W.U32.HI R7, R7, 0x14, R7 ;  /* 0x0000001407077819 */ /* 0x000fc40000010e07 */
[----:B------:R-:W-:Y:S02]  /*3340*/  LOP3.LUT R9, R9, R16, RZ, 0x3c, !PT ;  /* 0x0000001009097212 */ /* 0x000fe400078e3cff */
[----:B------:R-:W-:Y:S02]  /*3350*/  SHF.L.W.U32.HI R36, R50, 0x10, R50 ;  /* 0x0000001032247819 */ /* 0x000fe40000010e32 */
[----:B------:R-:W-:Y:S02]  /*3360*/  SHF.L.W.U32.HI R23, R23, 0x10, R23 ;  /* 0x0000001017177819 */ /* 0x000fe40000010e17 */
[----:B--2---:R-:W-:Y:S01]  /*3370*/  IADD3 R10, PT, PT, R19, R7, R10 ;  /* 0x00000007130a7210 */ /* 0x004fe20007ffe00a */
[----:B------:R-:W-:Y:S01]  /*3380*/  IMAD.IADD R32, R57, 0x1, R36 ;  /* 0x0000000139207824 */ /* 0x000fe200078e0224 */
[----:B------:R-:W-:Y:S01]  /*3390*/  SHF.L.W.U32.HI R9, R9, 0x14, R9 ;  /* 0x0000001409097819 */ /* 0x000fe20000010e09 */
[----:B------:R-:W-:Y:S01]  /*33a0*/  IMAD.IADD R34, R34, 0x1, R23 ;  /* 0x0000000122227824 */ /* 0x000fe200078e0217 */
[----:B------:R-:W-:-:S02]  /*33b0*/  LOP3.LUT R15, R15, R10, RZ, 0x3c, !PT ;  /* 0x0000000a0f0f7212 */ /* 0x000fc400078e3cff */
[----:B------:R-:W-:Y:S02]  /*33c0*/  IADD3 R37, PT, PT, R6, R9, R37 ;  /* 0x0000000906257210 */ /* 0x000fe40007ffe025 */
[----:B------:R-:W-:Y:S02]  /*33d0*/  LOP3.LUT R21, R21, R32, RZ, 0x3c, !PT ;  /* 0x0000002015157212 */ /* 0x000fe400078e3cff */
[----:B------:R-:W-:Y:S02]  /*33e0*/  LOP3.LUT R6, R5, R34, RZ, 0x3c, !PT ;  /* 0x0000002205067212 */ /* 0x000fe400078e3cff */
[----:B------:R-:W-:Y:S02]  /*33f0*/  SHF.L.W.U32.HI R5, R15, 0x18, R15 ;  /* 0x000000180f057819 */ /* 0x000fe40000010e0f */
[----:B------:R-:W-:Y:S02]  /*3400*/  LOP3.LUT R15, R0, R37, RZ, 0x3c, !PT ;  /* 0x00000025000f7212 */ /* 0x000fe400078e3cff */
[----:B------:R-:W-:-:S02]  /*3410*/  SHF.L.W.U32.HI R0, R21, 0x14, R21 ;  /* 0x0000001415007819 */ /* 0x000fc40000010e15 */
[----:B------:R-:W-:Y:S02]  /*3420*/  SHF.L.W.U32.HI R6, R6, 0x14, R6 ;  /* 0x0000001406067819 */ /* 0x000fe40000010e06 */
[----:B------:R-:W-:Y:S02]  /*3430*/  SHF.L.W.U32.HI R33, R15, 0x18, R15 ;  /* 0x000000180f217819 */ /* 0x000fe40000010e0f */
[----:B------:R-:W-:Y:S02]  /*3440*/  IADD3 R39, PT, PT, R22, R0, R39 ;  /* 0x0000000016277210 */ /* 0x000fe40007ffe027 */
[----:B------:R-:W-:Y:S01]  /*3450*/  IADD3 R22, PT, PT, R11, R6, R51 ;  /* 0x000000060b167210 */ /* 0x000fe20007ffe033 */
[----:B------:R-:W-:Y:S02]  /*3460*/  IMAD.IADD R18, R18, 0x1, R5 ;  /* 0x0000000112127824 */ /* 0x000fe400078e0205 */
[----:B------:R-:W-:Y:S01]  /*3470*/  IMAD.IADD R16, R16, 0x1, R33 ;  /* 0x0000000110107824 */ /* 0x000fe200078e0221 */
[----:B------:R-:W-:-:S02]  /*3480*/  LOP3.LUT R36, R36, R39, RZ, 0x3c, !PT ;  /* 0x0000002724247212 */ /* 0x000fc400078e3cff */
[----:B------:R-:W-:Y:S02]  /*3490*/  LOP3.LUT R11, R23, R22, RZ, 0x3c, !PT ;  /* 0x00000016170b7212 */ /* 0x000fe400078e3cff */
[----:B------:R-:W-:Y:S02]  /*34a0*/  LOP3.LUT R7, R7, R18, RZ, 0x3c, !PT ;  /* 0x0000001207077212 */ /* 0x000fe400078e3cff */
[----:B------:R-:W-:Y:S02]  /*34b0*/  LOP3.LUT R19, R9, R16, RZ, 0x3c, !PT ;  /* 0x0000001009137212 */ /* 0x000fe400078e3cff */
[----:B------:R-:W-:Y:S02]  /*34c0*/  SHF.L.W.U32.HI R9, R36, 0x18, R36 ;  /* 0x0000001824097819 */ /* 0x000fe40000010e24 */
[----:B------:R-:W-:Y:S02]  /*34d0*/  SHF.L.W.U32.HI R11, R11, 0x18, R11 ;  /* 0x000000180b0b7819 */ /* 0x000fe40000010e0b */
[----:B------:R-:W-:Y:S01]  /*34e0*/  SHF.L.W.U32.HI R7, R7, 0x19, R7 ;  /* 0x0000001907077819 */ /* 0x000fe20000010e07 */
[----:B------:R-:W-:Y:S01]  /*34f0*/  IMAD.IADD R21, R32, 0x1, R9 ;  /* 0x0000000120157824 */ /* 0x000fe200078e0209 */
[----:B------:R-:W-:Y:S01]  /*3500*/  SHF.L.W.U32.HI R19, R19, 0x19, R19 ;  /* 0x0000001913137819 */ /* 0x000fe20000010e13 */
[----:B------:R-:W-:Y:S01]  /*3510*/  IMAD.IADD R34, R34, 0x1, R11 ;  /* 0x0000000122227824 */ /* 0x000fe200078e020b */
[----:B------:R-:W-:-:S02]  /*3520*/  IADD3 R15, PT, PT, R7, R22, R14 ;  /* 0x00000016070f7210 */ /* 0x000fc40007ffe00e */
[----:B------:R-:W-:Y:S02]  /*3530*/  IADD3 R12, PT, PT, R19, R39, R12 ;  /* 0x00000027130c7210 */ /* 0x000fe40007ffe00c */
[----:B------:R-:W-:Y:S02]  /*3540*/  LOP3.LUT R0, R0, R21, RZ, 0x3c, !PT ;  /* 0x0000001500007212 */ /* 0x000fe400078e3cff */
[----:B------:R-:W-:Y:S02]  /*3550*/  LOP3.LUT R14, R6, R34, RZ, 0x3c, !PT ;  /* 0x00000022060e7212 */ /* 0x000fe400078e3cff */
[----:B------:R-:W-:Y:S02]  /*3560*/  LOP3.LUT R33, R33, R15, RZ, 0x3c, !PT ;  /* 0x0000000f21217212 */ /* 0x000fe400078e3cff */
[----:B------:R-:W-:Y:S02]  /*3570*/  LOP3.LUT R22, R5, R12, RZ, 0x3c, !PT ;  /* 0x0000000c05167212 */ /* 0x000fe400078e3cff */
[----:B------:R-:W-:-:S02]  /*3580*/  SHF.L.W.U32.HI R5, R0, 0x19, R0 ;  /* 0x0000001900057819 */ /* 0x000fc40000010e00 */
[----:B------:R-:W-:Y:S02]  /*3590*/  SHF.L.W.U32.HI R14, R14, 0x19, R14 ;  /* 0x000000190e0e7819 */ /* 0x000fe40000010e0e */
[----:B------:R-:W-:Y:S02]  /*35a0*/  SHF.L.W.U32.HI R6, R33, 0x10, R33 ;  /* 0x0000001021067819 */ /* 0x000fe40000010e21 */
[----:B------:R-:W-:Y:S02]  /*35b0*/  IADD3 R4, PT, PT, R5, R10, R4 ;  /* 0x0000000a05047210 */ /* 0x000fe40007ffe004 */
[----:B------:R-:W-:Y:S01]  /*35c0*/  IADD3 R38, PT, PT, R14, R37, R38 ;  /* 0x000000250e267210 */ /* 0x000fe20007ffe026 */
[----:B------:R-:W-:Y:S01]  /*35d0*/  IMAD.IADD R0, R21, 0x1, R6 ;  /* 0x0000000115007824 */ /* 0x000fe200078e0206 */
[----:B------:R-:W-:Y:S02]  /*35e0*/  SHF.L.W.U32.HI R21, R22, 0x10, R22 ;  /* 0x0000001016157819 */ /* 0x000fe40000010e16 */
[----:B------:R-:W-:-:S02]  /*35f0*/  LOP3.LUT R22, R11, R4, RZ, 0x3c, !PT ;  /* 0x000000040b167212 */ /* 0x000fc400078e3cff */
[----:B------:R-:W-:Y:S02]  /*3600*/  LOP3.LUT R23, R9, R38, RZ, 0x3c, !PT ;  /* 0x0000002609177212 */ /* 0x000fe400078e3cff */
[----:B------:R-:W-:Y:S02]  /*3610*/  LOP3.LUT R7, R7, R0, RZ, 0x3c, !PT ;  /* 0x0000000007077212 */ /* 0x000fe400078e3cff */
[----:B------:R-:W-:Y:S02]  /*3620*/  SHF.L.W.U32.HI R9, R22, 0x10, R22 ;  /* 0x0000001016097819 */ /* 0x000fe40000010e16 */
[----:B------:R-:W-:Y:S01]  /*3630*/  SHF.L.W.U32.HI R33, R23, 0x10, R23 ;  /* 0x0000001017217819 */ /* 0x000fe20000010e17 */
[----:B------:R-:W-:Y:S01]  /*3640*/  IMAD.IADD R10, R34, 0x1, R21 ;  /* 0x00000001220a7824 */ /* 0x000fe200078e0215 */
[----:B------:R-:W-:Y:S01]  /*3650*/  SHF.L.W.U32.HI R11, R7, 0x14, R7 ;  /* 0x00000014070b7819 */ /* 0x000fe20000010e07 */
[----:B------:R-:W-:Y:S02]  /*3660*/  IMAD.IADD R16, R16, 0x1, R9 ;  /* 0x0000000110107824 */ /* 0x000fe400078e0209 */
[----:B------:R-:W-:Y:S01]  /*3670*/  IMAD.IADD R7, R18, 0x1, R33 ;  /* 0x0000000112077824 */ /* 0x000fe200078e0221 */
[----:B------:R-:W-:-:S02]  /*3680*/  LOP3.LUT R19, R19, R10, RZ, 0x3c, !PT ;  /* 0x0000000a13137212 */ /* 0x000fc400078e3cff */
[----:B------:R-:W-:Y:S02]  /*3690*/  LOP3.LUT R5, R5, R16, RZ, 0x3c, !PT ;  /* 0x0000001005057212 */ /* 0x000fe400078e3cff */
[----:B------:R-:W-:Y:S02]  /*36a0*/  LOP3.LUT R14, R14, R7, RZ, 0x3c, !PT ;  /* 0x000000070e0e7212 */ /* 0x000fe400078e3cff */
[----:B------:R-:W-:Y:S02]  /*36b0*/  SHF.L.W.U32.HI R23, R19, 0x14, R19 ;  /* 0x0000001413177819 */ /* 0x000fe40000010e13 */
[----:B------:R-:W-:Y:S02]  /*36c0*/  SHF.L.W.U32.HI R5, R5, 0x14, R5 ;  /* 0x0000001405057819 */ /* 0x000fe40000010e05 */
[----:B------:R-:W-:Y:S02]  /*36d0*/  SHF.L.W.U32.HI R14, R14, 0x14, R14 ;  /* 0x000000140e0e7819 */ /* 0x000fe40000010e0e */
[----:B------:R-:W-:-:S02]  /*36e0*/  IADD3 R15, PT, PT, R15, R11, R8 ;  /* 0x0000000b0f0f7210 */ /* 0x000fc40007ffe008 */
[----:B------:R-:W-:Y:S02]  /*36f0*/  IADD3 R20, PT, PT, R12, R23, R20 ;  /* 0x000000170c147210 */ /* 0x000fe40007ffe014 */
[----:B---3--:R-:W-:Y:S02]  /*3700*/  IADD3 R4, PT, PT, R4, R5, R17 ;  /* 0x0000000504047210 */ /* 0x008fe40007ffe011 */
[----:B------:R-:W-:Y:S02]  /*3710*/  IADD3 R13, PT, PT, R38, R14, R13 ;  /* 0x0000000e260d7210 */ /* 0x000fe40007ffe00d */
[----:B------:R-:W-:Y:S02]  /*3720*/  LOP3.LUT R6, R6, R15, RZ, 0x3c, !PT ;  /* 0x0000000f06067212 */ /* 0x000fe400078e3cff */
[----:B------:R-:W-:Y:S02]  /*3730*/  LOP3.LUT R21, R21, R20, RZ, 0x3c, !PT ;  /* 0x0000001415157212 */ /* 0x000fe400078e3cff */
[----:B------:R-:W-:-:S02]  /*3740*/  LOP3.LUT R33, R33, R13, RZ, 0x3c, !PT ;  /* 0x0000000d21217212 */ /* 0x000fc400078e3cff */
[----:B------:R-:W-:Y:S02]  /*3750*/  LOP3.LUT R9, R9, R4, RZ, 0x3c, !PT ;  /* 0x0000000409097212 */ /* 0x000fe400078e3cff */
[----:B------:R-:W-:Y:S02]  /*3760*/  SHF.L.W.U32.HI R53, R6, 0x18, R6 ;  /* 0x0000001806357819 */ /* 0x000fe40000010e06 */
[----:B------:R-:W-:Y:S02]  /*3770*/  SHF.L.W.U32.HI R21, R21, 0x18, R21 ;  /* 0x0000001815157819 */ /* 0x000fe40000010e15 */
[----:B------:R-:W-:Y:S02]  /*3780*/  SHF.L.W.U32.HI R6, R33, 0x18, R33 ;  /* 0x0000001821067819 */ /* 0x000fe40000010e21 */
[----:B------:R-:W-:Y:S01]  /*3790*/  SHF.L.W.U32.HI R9, R9, 0x18, R9 ;  /* 0x0000001809097819 */ /* 0x000fe20000010e09 */
[----:B------:R-:W-:Y:S02]  /*37a0*/  IMAD.IADD R0, R0, 0x1, R53 ;  /* 0x0000000100007824 */ /* 0x000fe400078e0235 */
[----:B------:R-:W-:-:S02]  /*37b0*/  IMAD.IADD R10, R10, 0x1, R21 ;  /* 0x000000010a0a7824 */ /* 0x000fc400078e0215 */
[----:B------:R-:W-:Y:S02]  /*37c0*/  IMAD.IADD R7, R7, 0x1, R6 ;  /* 0x0000000107077824 */ /* 0x000fe400078e0206 */
[----:B------:R-:W-:Y:S01]  /*37d0*/  IMAD.IADD R16, R16, 0x1, R9 ;  /* 0x0000000110107824 */ /* 0x000fe200078e0209 */
[----:B------:R-:W-:Y:S02]  /*37e0*/  LOP3.LUT R11, R11, R0, RZ, 0x3c, !PT ;  /* 0x000000000b0b7212 */ /* 0x000fe400078e3cff */
[----:B------:R-:W-:Y:S02]  /*37f0*/  LOP3.LUT R23, R23, R10, RZ, 0x3c, !PT ;  /* 0x0000000a17177212 */ /* 0x000fe400078e3cff */
[----:B------:R-:W-:Y:S02]  /*3800*/  LOP3.LUT R14, R14, R7, RZ, 0x3c, !PT ;  /* 0x000000070e0e7212 */ /* 0x000fe400078e3cff */
[----:B------:R-:W-:Y:S02]  /*3810*/  LOP3.LUT R5, R5, R16, RZ, 0x3c, !PT ;  /* 0x0000001005057212 */ /* 0x000fe400078e3cff */
[----:B------:R-:W-:-:S02]  /*3820*/  LOP3.LUT R19, R0, R20, RZ, 0x3c, !PT ;  /* 0x0000001400137212 */ /* 0x000fc400078e3cff */
[----:B------:R-:W-:Y:S02]  /*3830*/  IADD3 R3, P1, PT, R3, 0x1, RZ ;  /* 0x0000000103037810 */ /* 0x000fe40007f3e0ff */
[----:B------:R-:W-:Y:S02]  /*3840*/  SHF.L.W.U32.HI R11, R11, 0x19, R11 ;  /* 0x000000190b0b7819 */ /* 0x000fe40000010e0b */
[----:B------:R-:W-:Y:S02]  /*3850*/  SHF.L.W.U32.HI R0, R23, 0x19, R23 ;  /* 0x0000001917007819 */ /* 0x000fe40000010e17 */
[----:B------:R-:W-:Y:S02]  /*3860*/  SHF.L.W.U32.HI R14, R14, 0x19, R14 ;  /* 0x000000190e0e7819 */ /* 0x000fe40000010e0e */
[----:B------:R-:W-:Y:S01]  /*3870*/  SHF.L.W.U32.HI R5, R5, 0x19, R5 ;  /* 0x0000001905057819 */ /* 0x000fe20000010e05 */
[----:B------:R-:W-:Y:S01]  /*3880*/  IMAD.X R2, RZ, RZ, R2, P1 ;  /* 0x000000ffff027224 */ /* 0x000fe200008e0602 */
[----:B------:R-:W-:-:S02]  /*3890*/  LOP3.LUT R18, R10, R15, RZ, 0x3c, !PT ;  /* 0x0000000f0a127212 */ /* 0x000fc400078e3cff */
[----:B------:R-:W-:Y:S02]  /*38a0*/  LOP3.LUT R34, R21, R11, RZ, 0x3c, !PT ;  /* 0x0000000b15227212 */ /* 0x000fe400078e3cff */
[----:B------:R-:W-:Y:S02]  /*38b0*/  LOP3.LUT R53, R53, R0, RZ, 0x3c, !PT ;  /* 0x0000000035357212 */ /* 0x000fe400078e3cff */
[----:B------:R-:W-:Y:S02]  /*38c0*/  LOP3.LUT R17, R7, R4, RZ, 0x3c, !PT ;  /* 0x0000000407117212 */ /* 0x000fe400078e3cff */
[----:B------:R-:W-:Y:S02]  /*38d0*/  LOP3.LUT R16, R16, R13, RZ, 0x3c, !PT ;  /* 0x0000000d10107212 */ /* 0x000fe400078e3cff */
[----:B------:R-:W-:Y:S02]  /*38e0*/  LOP3.LUT R39, R9, R14, RZ, 0x3c, !PT ;  /* 0x0000000e09277212 */ /* 0x000fe400078e3cff */
[----:B------:R-:W-:Y:S01]  /*38f0*/  LOP3.LUT R51, R6, R5, RZ, 0x3c, !PT ;  /* 0x0000000506337212 */ /* 0x000fe200078e3cff */
[----:B------:R-:W-:Y:S06]  /*3900*/  @P0 BRA `(.L_x_6) ;  /* 0xffffffc800a80947 */ /* 0x000fec000383ffff */
.L_x_1:
[----:B------:R-:W-:Y:S05]  /*3910*/  BSYNC.RECONVERGENT B0 ;  /* 0x0000000000007941 */ /* 0x000fea0003800200 */
.L_x_0:
[----:B------:R-:W1:Y:S01]  /*3920*/  LDC.64 R2, c[0x0][0x388] ;  /* 0x0000e200ff027b82 */ /* 0x000e620000000a00 */
[----:B------:R-:W-:-:S04]  /*3930*/  IMAD.SHL.U32 R49, R49, 0x8, RZ ;  /* 0x0000000831317824 */ /* 0x000fc800078e00ff */
[----:B-1----:R-:W-:-:S05]  /*3940*/  IMAD.WIDE.U32 R2, R49, 0x4, R2 ;  /* 0x0000000431027825 */ /* 0x002fca00078e0002 */
[----:B------:R-:W-:Y:S04]  /*3950*/  STG.E desc[UR8][R2.64], R18 ;  /* 0x0000001202007986 */ /* 0x000fe8000c101908 */
[----:B------:R-:W-:Y:S04]  /*3960*/  STG.E desc[UR8][R2.64+0x4], R17 ;  /* 0x0000041102007986 */ /* 0x000fe8000c101908 */
[----:B------:R-:W-:Y:S04]  /*3970*/  STG.E desc[UR8][R2.64+0x8], R19 ;  /* 0x0000081302007986 */ /* 0x000fe8000c101908 */
[----:B------:R-:W-:Y:S04]  /*3980*/  STG.E desc[UR8][R2.64+0xc], R16 ;  /* 0x00000c1002007986 */ /* 0x000fe8000c101908 */
[----:B------:R-:W-:Y:S04]  /*3990*/  STG.E desc[UR8][R2.64+0x10], R39 ;  /* 0x0000102702007986 */ /* 0x000fe8000c101908 */
[----:B------:R-:W-:Y:S04]  /*39a0*/  STG.E desc[UR8][R2.64+0x14], R34 ;  /* 0x0000142202007986 */ /* 0x000fe8000c101908 */
[----:B------:R-:W-:Y:S04]  /*39b0*/  STG.E desc[UR8][R2.64+0x18], R51 ;  /* 0x0000183302007986 */ /* 0x000fe8000c101908 */
[----:B------:R-:W-:Y:S01]  /*39c0*/  STG.E desc[UR8][R2.64+0x1c], R53 ;  /* 0x00001c3502007986 */ /* 0x000fe2000c101908 */
[----:B------:R-:W-:Y:S05]  /*39d0*/  EXIT ;  /* 0x000000000000794d */ /* 0x000fea0003800000 */
.L_x_7:
[----:B------:R-:W-:-:S00]  /*39e0*/  BRA `(.L_x_7) ;  /* 0xfffffffc00fc7947 */ /* 0x000fc0000383ffff */
[----:B------:R-:W-:-:S00]  /*39f0*/  NOP ;  /* 0x0000000000007918 */ /* 0x000fc00000000000 */
        /* <DEDUP_REMOVED lines=8> */
.L_x_12:


//--------------------- .text._ZN3lux4cuda6blake317hash_chunk_kernelEPKhPjjj --------------------------
	.section	.text._ZN3lux4cuda6blake317hash_chunk_kernelEPKhPjjj,"ax",@progbits
	.align	128
        .global         _ZN3lux4cuda6blake317hash_chunk_kernelEPKhPjjj
        .type           _ZN3lux4cuda6blake317hash_chunk_kernelEPKhPjjj,@function
        .size           _ZN3lux4cuda6blake317hash_chunk_kernelEPKhPjjj,(.L_x_13 - _ZN3lux4cuda6blake317hash_chunk_kernelEPKhPjjj)
        .other          _ZN3lux4cuda6blake317hash_chunk_kernelEPKhPjjj,@"STO_CUDA_ENTRY STV_DEFAULT"
_ZN3lux4cuda6blake317hash_chunk_kernelEPKhPjjj:
.text._ZN3lux4cuda6blake317hash_chunk_kernelEPKhPjjj:
[----:B------:R-:W0:Y:S01]  /*0000*/  LDC R1, c[0x0][0x37c] ;  /* 0x0000df00ff017b82 */ /* 0x000e220000000800 */
[----:B------:R-:W1:Y:S01]  /*0010*/  LDCU UR5, c[0x0][0x390] ;  /* 0x00007200ff0577ac */ /* 0x000e620008000800 */
[----:B------:R-:W2:Y:S01]  /*0020*/  S2R R0, SR_TID.X ;  /* 0x0000000000007919 */ /* 0x000ea20000002100 */
[----:B0-----:R-:W-:-:S05]  /*0030*/  VIADD R1, R1, 0xffffffc0 ;  /* 0xffffffc001017836 */ /* 0x001fca0000000000 */
[----:B------:R-:W2:Y:S01]  /*0040*/  S2UR UR4, SR_CTAID.X ;  /* 0x00000000000479c3 */ /* 0x000ea20000002500 */
[----:B------:R-:W-:Y:S02]  /*0050*/  CS2R R14, SRZ ;  /* 0x00000000000e7805 */ /* 0x000fe4000001ff00 */
[----:B------:R-:W-:Y:S02]  /*0060*/  CS2R R12, SRZ ;  /* 0x00000000000c7805 */ /* 0x000fe4000001ff00 */
[----:B------:R-:W-:Y:S01]  /*0070*/  CS2R R6, SRZ ;  /* 0x0000000000067805 */ /* 0x000fe2000001ff00 */
[----:B------:R0:W-:Y:S01]  /*0080*/  STL.128 [R1], RZ ;  /* 0x000000ff01007387 */ /* 0x0001e20000100c00 */
[----:B------:R-:W-:Y:S02]  /*0090*/  R2UR UR22, R1 ;  /* 0x00000000011672ca */ /* 0x000fe400000e0000 */
[----:B------:R-:W-:Y:S02]  /*00a0*/  CS2R R4, SRZ ;  /* 0x0000000000047805 */ /* 0x000fe4000001ff00 */
[----:B------:R-:W-:Y:S01]  /*00b0*/  CS2R R10, SRZ ;  /* 0x00000000000a7805 */ /* 0x000fe2000001ff00 */
[----:B------:R-:W2:Y:S01]  /*00c0*/  LDC R3, c[0x0][0x360] ;  /* 0x0000d800ff037b82 */ /* 0x000ea20000000800 */
[----:B------:R0:W-:Y:S01]  /*00d0*/  STL.128 [R1+0x10], RZ ;  /* 0x000010ff01007387 */ /* 0x0001e20000100c00 */
[----:B------:R-:W-:-:S02]  /*00e0*/  CS2R R8, SRZ ;  /* 0x0000000000087805 */ /* 0x000fc4000001ff00 */
[----:B------:R-:W-:Y:S02]  /*00f0*/  CS2R R18, SRZ ;  /* 0x0000000000127805 */ /* 0x000fe4000001ff00 */
[----:B------:R-:W-:Y:S01]  /*0100*/  CS2R R16, SRZ ;  /* 0x0000000000107805 */ /* 0x000fe2000001ff00 */
[----:B------:R0:W-:Y:S01]  /*0110*/  STL.128 [R1+0x20], RZ ;  /* 0x000020ff01007387 */ /* 0x0001e20000100c00 */
[----:B------:R-:W3:Y:S03]  /*0120*/  LDCU.64 UR20, c[0x0][0x358] ;  /* 0x00006b00ff1477ac */ /* 0x000ee60008000a00 */
[----:B------:R0:W-:Y:S01]  /*0130*/  STL.128 [R1+0x30], RZ ;  /* 0x000030ff01007387 */ /* 0x0001e20000100c00 */
[----:B-1----:R-:W-:-:S04]  /*0140*/  UISETP.LT.U32.AND UP0, UPT, UR5, 0x40, UPT ;  /* 0x000000400500788c */ /* 0x002fc8000bf01070 */
[----:B------:R-:W-:Y:S02]  /*0150*/  USEL UR7, UR5, 0x40, UP0 ;  /* 0x0000004005077887 */ /* 0x000fe40008000000 */
[----:B------:R-:W-:Y:S01]  /*0160*/  UISETP.NE.AND UP0, UPT, UR5, URZ, UPT ;  /* 0x000000ff0500728c */ /* 0x000fe2000bf05270 */
[----:B--2---:R-:W-:-:S08]  /*0170*/  IMAD R3, R3, UR4, R0 ;  /* 0x0000000403037c24 */ /* 0x004fd0000f8e0200 */
[----:B0--3--:R-:W-:Y:S05]  /*0180*/  BRA.U !UP0, `(.L_x_8) ;  /* 0x0000000108987547 */ /* 0x009fea000b800000 */
[----:B------:R-:W0:Y:S01]  /*0190*/  LDCU.64 UR4, c[0x0][0x380] ;  /* 0x00007000ff0477ac */ /* 0x000e220008000a00 */
[----:B------:R-:W-:-:S05]  /*01a0*/  IMAD.SHL.U32 R10, R3, 0x40, RZ ;  /* 0x00000040030a7824 */ /* 0x000fca00078e00ff */
[----:B0-----:R-:W-:Y:S01]  /*01b0*/  IADD3 R12, P0, PT, R10, UR4, RZ ;  /* 0x000000040a0c7c10 */ /* 0x001fe2000ff1e0ff */
[----:B------:R-:W-:-:S04]  /*01c0*/  UMOV UR4, URZ ;  /* 0x000000ff00047c82 */ /* 0x000fc80008000000 */
[----:B------:R-:W-:-:S08]  /*01d0*/  IMAD.X R13, RZ, RZ, UR5, P0 ;  /* 0x00000005ff0d7e24 */ /* 0x000fd000080e06ff */
.L_x_10:
[----:B0-----:R-:W0:Y:S01]  /*01e0*/  LDC R11, c[0x0][0x390] ;  /* 0x0000e400ff0b7b82 */ /* 0x001e220000000800 */
[----:B------:R-:W-:Y:S01]  /*01f0*/  IADD3 R9, P0, PT, R12, UR4, RZ ;  /* 0x000000040c097c10 */ /* 0x000fe2000ff1e0ff */
[----:B------:R-:W-:Y:S01]  /*0200*/  UMOV UR6, UR4 ;  /* 0x0000000400067c82 */ /* 0x000fe20008000000 */
[----:B------:R-:W-:Y:S01]  /*0210*/  IMAD.U32 R0, RZ, RZ, UR4 ;  /* 0x00000004ff007e24 */ /* 0x000fe2000f8e00ff */
[----:B------:R-:W-:Y:S01]  /*0220*/  UMOV UR5, URZ ;  /* 0x000000ff00057c82 */ /* 0x000fe20008000000 */
[----:B------:R-:W-:Y:S01]  /*0230*/  VIADD R2, R10, UR4 ;  /* 0x000000040a027c36 */ /* 0x000fe20008000000 */
[----:B------:R-:W-:Y:S01]  /*0240*/  UIADD3 UR4, UPT, UPT, UR4, 0x4, URZ ;  /* 0x0000000404047890 */ /* 0x000fe2000fffe0ff */
[----:B------:R-:W-:Y:S02]  /*0250*/  IMAD.MOV.U32 R6, RZ, RZ, 0x1 ;  /* 0x00000001ff067424 */ /* 0x000fe400078e00ff */
[----:B------:R-:W-:Y:S01]  /*0260*/  IMAD.MOV.U32 R7, RZ, RZ, RZ ;  /* 0x000000ffff077224 */ /* 0x000fe200078e00ff */
[----:B------:R-:W-:Y:S01]  /*0270*/  UISETP.GE.U32.AND UP0, UPT, UR4, UR7, UPT ;  /* 0x000000070400728c */ /* 0x000fe2000bf06070 */
[----:B------:R-:W-:-:S10]  /*0280*/  IMAD.X R5, RZ, RZ, R13, P0 ;  /* 0x000000ffff057224 */ /* 0x000fd400000e060d */
.L_x_9:
[----:B0-----:R-:W-:-:S13]  /*0290*/  ISETP.GE.U32.AND P0, PT, R2, R11, PT ;  /* 0x0000000b0200720c */ /* 0x001fda0003f06070 */
[----:B------:R-:W-:-:S06]  /*02a0*/  @!P0 IMAD.MOV.U32 R4, RZ, RZ, R9 ;  /* 0x000000ffff048224 */ /* 0x000fcc00078e0009 */
[----:B------:R0:W2:Y:S01]  /*02b0*/  @!P0 LDG.E.U8.CONSTANT R4, desc[UR20][R4.64] ;  /* 0x0000001404048981 */ /* 0x0000a2000c1e9100 */
[----:B------:R-:W-:Y:S01]  /*02c0*/  UIADD3 UR6, UPT, UPT, UR6, 0x1, URZ ;  /* 0x0000000106067890 */ /* 0x000fe2000fffe0ff */
[----:B------:R-:W-:Y:S01]  /*02d0*/  VIADD R8, R6, 0xffffffff ;  /* 0xffffffff06087836 */ /* 0x000fe20000000000 */
[----:B------:R-:W-:Y:S01]  /*02e0*/  IADD3 R9, P2, PT, R9, 0x1, RZ ;  /* 0x0000000109097810 */ /* 0x000fe20007f5e0ff */
[----:B------:R-:W-:Y:S02]  /*02f0*/  VIADD R2, R2, 0x1 ;  /* 0x0000000102027836 */ /* 0x000fe40000000000 */
[----:B------:R-:W-:Y:S01]  /*0300*/  VIADD R6, R6, 0x1 ;  /* 0x0000000106067836 */ /* 0x000fe20000000000 */
[----:B------:R-:W-:Y:S02]  /*0310*/  ISETP.GE.U32.AND P1, PT, R8, 0x3, PT ;  /* 0x000000030800780c */ /* 0x000fe40003f26070 */
[----:B------:R-:W-:Y:S01]  /*0320*/  ISETP.GT.U32.AND P3, PT, R11, UR6, PT ;  /* 0x000000060b007c0c */ /* 0x000fe2000bf64070 */
[----:B0-----:R-:W-:Y:S01]  /*0330*/  IMAD.X R5, RZ, RZ, R5, P2 ;  /* 0x000000ffff057224 */ /* 0x001fe200010e0605 */
[----:B--2---:R-:W-:Y:S01]  /*0340*/  @!P0 SHF.L.U32 R8, R4, UR5, RZ ;  /* 0x0000000504088c19 */ /* 0x004fe200080006ff */
[----:B------:R-:W-:-:S03]  /*0350*/  UIADD3 UR5, UPT, UPT, UR5, 0x8, URZ ;  /* 0x0000000805057890 */ /* 0x000fc6000fffe0ff */
[----:B------:R-:W-:-:S07]  /*0360*/  @!P0 LOP3.LUT R7, R8, R7, RZ, 0xfc, !PT ;  /* 0x0000000708078212 */ /* 0x000fce00078efcff */
[----:B------:R-:W-:Y:S05]  /*0370*/  @!P1 BRA P3, `(.L_x_9) ;  /* 0xfffffffc00c49947 */ /* 0x000fea000183ffff */
[----:B------:R-:W-:-:S05]  /*0380*/  IMAD.IADD R0, R1, 0x1, R0 ;  /* 0x0000000101007824 */ /* 0x000fca00078e0200 */
[----:B------:R0:W-:Y:S01]  /*0390*/  STL [R0], R7 ;  /* 0x0000000700007387 */ /* 0x0001e20000100800 */
[----:B------:R-:W-:Y:S05]  /*03a0*/  BRA.U !UP0, `(.L_x_10) ;  /* 0xfffffffd088c7547 */ /* 0x000fea000b83ffff */
[----:B------:R1:W5:Y:S04]  /*03b0*/  LDL.128 R16, [R1] ;  /* 0x0000000001107983 */ /* 0x0003680000100c00 */
[----:B------:R1:W5:Y:S04]  /*03c0*/  LDL.128 R8, [R1+0x10] ;  /* 0x0000100001087983 */ /* 0x0003680000100c00 */
[----:B0-----:R1:W5:Y:S04]  /*03d0*/  LDL.128 R4, [R1+0x20] ;  /* 0x0000200001047983 */ /* 0x0013680000100c00 */
[----:B------:R1:W5:Y:S02]  /*03e0*/  LDL.128 R12, [R1+0x30] ;  /* 0x00003000010c7983 */ /* 0x0003640000100c00 */
.L_x_8:
[----:B------:R-:W0:Y:S01]  /*03f0*/  LDC.64 R24, c[0x3][0x18] ;  /* 0x00c00600ff187b82 */ /* 0x000e220000000a00 */
[----:B------:R-:W0:Y:S01]  /*0400*/  LDCU.128 UR8, c[0x3][URZ] ;  /* 0x00c00000ff0877ac */ /* 0x000e220008000c00 */
[----:B-----5:R2:W-:Y:S01]  /*0410*/  STL.128 [R1], R16 ;  /* 0x0000001001007387 */ /* 0x0205e20000100c00 */
[----:B------:R-:W3:Y:S03]  /*0420*/  LDCU.128 UR12, c[0x3][0x30] ;  /* 0x00c00600ff0c77ac */ /* 0x000ee60008000c00 */
[----:B------:R4:W-:Y:S02]  /*0430*/  STL.128 [R1+0x10], R8 ;  /* 0x0000100801007387 */ /* 0x0009e40000100c00 */
[----:B------:R-:W1:Y:S01]  /*0440*/  LDC.64 R26, c[0x3][0x10] ;  /* 0x00c00400ff1a7b82 */ /* 0x000e620000000a00 */
[----:B------:R-:W4:Y:S01]  /*0450*/  LDCU.128 UR16, c[0x3][0x40] ;  /* 0x00c00800ff1077ac */ /* 0x000f220008000c00 */
[----:B------:R4:W-:Y:S04]  /*0460*/  STL.128 [R1+0x20], R4 ;  /* 0x0000200401007387 */ /* 0x0009e80000100c00 */
[----:B------:R4:W-:Y:S02]  /*0470*/  STL.128 [R1+0x30], R12 ;  /* 0x0000300c01007387 */ /* 0x0009e40000100c00 */
[----:B------:R-:W2:Y:S01]  /*0480*/  LDC R33, c[0x0][0x394] ;  /* 0x0000e500ff217b82 */ /* 0x000ea20000000800 */
[----:B0-----:R-:W-:-:S02]  /*0490*/  IADD3 R30, PT, PT, R24, UR10, R8 ;  /* 0x0000000a181e7c10 */ /* 0x001fc4000fffe008 */
[----:B------:R-:W-:Y:S02]  /*04a0*/  IADD3 R2, PT, PT, R25, UR11, R10 ;  /* 0x0000000b19027c10 */ /* 0x000fe4000fffe00a */
[C---:B------:R-:W-:Y:S01]  /*04b0*/  LOP3.LUT R31, R30.reuse, UR7, RZ, 0x3c, !PT ;  /* 0x000000071e1f7c12 */ /* 0x040fe2000f8e3cff */
[----:B---3--:R-:W-:Y:S01]  /*04c0*/  ULEA UR12, UR12, UR22, 0x2 ;  /* 0x000000160c0c7291 */ /* 0x008fe2000f8e10ff */
[----:B------:R-:W0:Y:S01]  /*04d0*/  LDCU.128 UR4, c[0x3][0x50] ;  /* 0x00c00a00ff0477ac */ /* 0x000e220008000c00 */
[----:B-1----:R-:W-:Y:S02]  /*04e0*/  IADD3 R34, PT, PT, R27, UR9, R18 ;  /* 0x000000091b227c10 */ /* 0x002fe4000fffe012 */
[----:B------:R-:W-:Y:S02]  /*04f0*/  SHF.L.W.U32.HI R31, R30, 0x10, R31 ;  /* 0x000000101e1f7819 */ /* 0x000fe40000010e1f */
[----:B------:R-:W-:Y:S02]  /*0500*/  SHF.L.W.U32.HI R29, R34, 0x10, R34 ;  /* 0x00000010221d7819 */ /* 0x000fe40000010e22 */
[----:B------:R-:W-:Y:S01]  /*0510*/  IADD3 R22, PT, PT, R26, UR8, R16 ;  /* 0x000000081a167c10 */ /* 0x000fe2000fffe010 */
[----:B------:R-:W-:Y:S01]  /*0520*/  VIADD R21, R31, UR10 ;  /* 0x0000000a1f157c36 */ /* 0x000fe20008000000 */
[----:B--2---:R-:W-:Y:S01]  /*0530*/  LOP3.LUT R28, R2, 0xb, R33, 0x1e, !PT ;  /* 0x0000000b021c7812 */ /* 0x004fe200078e1e21 */
[----:B------:R-:W-:Y:S01]  /*0540*/  VIADD R0, R29, UR9 ;  /* 0x000000091d007c36 */ /* 0x000fe20008000000 */
[----:B------:R-:W-:-:S02]  /*0550*/  SHF.L.W.U32.HI R20, R22, 0x10, R22 ;  /* 0x0000001016147819 */ /* 0x000fc40000010e16 */
[----:B------:R-:W-:Y:S02]  /*0560*/  LOP3.LUT R23, R21, R24, RZ, 0x3c, !PT ;  /* 0x0000001815177212 */ /* 0x000fe400078e3cff */
[----:B------:R-:W-:Y:S02]  /*0570*/  LOP3.LUT R27, R0, R27, RZ, 0x3c, !PT ;  /* 0x0000001b001b7212 */ /* 0x000fe400078e3cff */
[----:B------:R-:W-:Y:S02]  /*0580*/  SHF.L.W.U32.HI R16, R23, 0x14, R23 ;  /* 0x0000001417107819 */ /* 0x000fe40000010e17 */
[----:B------:R-:W-:Y:S02]  /*0590*/  SHF.L.W.U32.HI R24, R27, 0x14, R27 ;  /* 0x000000141b187819 */ /* 0x000fe40000010e1b */
[----:B------:R-:W-:Y:S01]  /*05a0*/  SHF.L.W.U32.HI R18, R28, 0x10, R28 ;  /* 0x000000101c127819 */ /* 0x000fe20000010e1c */
[----:B------:R-:W-:Y:S01]  /*05b0*/  VIADD R28, R20, UR8 ;  /* 0x00000008141c7c36 */ /* 0x000fe20008000000 */
[----:B------:R-:W-:-:S02]  /*05c0*/  IADD3 R34, PT, PT, R34, R24, R19 ;  /* 0x0000001822227210 */ /* 0x000fc40007ffe013 */
[----:B----4-:R-:W-:Y:S01]  /*05d0*/  IADD3 R10, PT, PT, R30, R16, R9 ;  /* 0x000000101e0a7210 */ /* 0x010fe20007ffe009 */
[----:B------:R-:W-:Y:S01]  /*05e0*/  VIADD R19, R18, UR11 ;  /* 0x0000000b12137c36 */ /* 0x000fe20008000000 */
[----:B------:R-:W-:Y:S01]  /*05f0*/  LOP3.LUT R29, R29, R34, RZ, 0x3c, !PT ;  /* 0x000000221d1d7212 */ /* 0x000fe200078e3cff */
[----:B------:R-:W1:Y:S01]  /*0600*/  LDCU.128 UR8, c[0x3][0x20] ;  /* 0x00c00400ff0877ac */ /* 0x000e620008000c00 */
[----:B------:R-:W-:Y:S02]  /*0610*/  LOP3.LUT R8, R31, R10, RZ, 0x3c, !PT ;  /* 0x0000000a1f087212 */ /* 0x000fe400078e3cff */
[----:B------:R-:W-:Y:S02]  /*0620*/  SHF.L.W.U32.HI R29, R29, 0x18, R29 ;  /* 0x000000181d1d7819 */ /* 0x000fe40000010e1d */
[----:B------:R-:W-:Y:S02]  /*0630*/  LOP3.LUT R23, R19, R25, RZ, 0x3c, !PT ;  /* 0x0000001913177212 */ /* 0x000fe400078e3cff */
[----:B------:R-:W-:Y:S01]  /*0640*/  LOP3.LUT R26, R28, R26, RZ, 0x3c, !PT ;  /* 0x0000001a1c1a7212 */ /* 0x000fe200078e3cff */
[----:B------:R-:W-:Y:S01]  /*0650*/  IMAD.IADD R31, R0, 0x1, R29 ;  /* 0x00000001001f7824 */ /* 0x000fe200078e021d */
[----:B------:R-:W-:-:S02]  /*0660*/  SHF.L.W.U32.HI R8, R8, 0x18, R8 ;  /* 0x0000001808087819 */ /* 0x000fc40000010e08 */
[----:B------:R-:W-:Y:S02]  /*0670*/  SHF.L.W.U32.HI R23, R23, 0x14, R23 ;  /* 0x0000001417177819 */ /* 0x000fe40000010e17 */
[----:B------:R-:W-:Y:S01]  /*0680*/  SHF.L.W.U32.HI R25, R26, 0x14, R26 ;  /* 0x000000141a197819 */ /* 0x000fe20000010e1a */
[----:B------:R-:W-:Y:S01]  /*0690*/  IMAD.IADD R33, R21, 0x1, R8 ;  /* 0x0000000115217824 */ /* 0x000fe200078e0208 */
[----:B------:R-:W-:Y:S02]  /*06a0*/  LOP3.LUT R24, R24, R31, RZ, 0x3c, !PT ;  /* 0x0000001f18187212 */ /* 0x000fe400078e3cff */
[----:B------:R-:W-:Y:S01]  /*06b0*/  IADD3 R21, PT, PT, R2, R23, R11 ;  /* 0x0000001702157210 */ /* 0x000fe20007ffe00b */
[----:B-1----:R-:W-:Y:S01]  /*06c0*/  ULEA UR8, UR8, UR22, 0x2 ;  /* 0x0000001608087291 */ /* 0x002fe2000f8e10ff */
[----:B------:R-:W-:Y:S01]  /*06d0*/  IADD3 R11, PT, PT, R22, R25, R17 ;  /* 0x00000019160b7210 */ /* 0x000fe20007ffe011 */
[----:B------:R-:W-:Y:S01]  /*06e0*/  ULEA UR10, UR10, UR22, 0x2 ;  /* 0x000000160a0a7291 */ /* 0x000fe2000f8e10ff */
[----:B------:R-:W-:Y:S01]  /*06f0*/  SHF.L.W.U32.HI R17, R24, 0x19, R24 ;  /* 0x0000001918117819 */ /* 0x000fe20000010e18 */
[----:B------:R-:W-:Y:S01]  /*0700*/  ULEA UR9, UR9, UR22, 0x2 ;  /* 0x0000001609097291 */ /* 0x000fe2000f8e10ff */
[----:B------:R-:W-:Y:S01]  /*0710*/  LOP3.LUT R0, R18, R21, RZ, 0x3c, !PT ;  /* 0x0000001512007212 */ /* 0x000fe200078e3cff */
[----:B------:R-:W-:Y:S01]  /*0720*/  ULEA UR11, UR11, UR22, 0x2 ;  /* 0x000000160b0b7291 */ /* 0x000fe2000f8e10ff */
[----:B------:R-:W-:-:S02]  /*0730*/  IADD3 R27, PT, PT, R17, R11, R4 ;  /* 0x0000000b111b7210 */ /* 0x000fc40007ffe004 */
[----:B------:R-:W-:Y:S02]  /*0740*/  LOP3.LUT R11, R20, R11, RZ, 0x3c, !PT ;  /* 0x0000000b140b7212 */ /* 0x000fe400078e3cff */
[----:B------:R-:W-:Y:S01]  /*0750*/  SHF.L.W.U32.HI R0, R0, 0x18, R0 ;  /* 0x0000001800007819 */ /* 0x000fe20000010e00 */
[----:B------:R-:W2:Y:S01]  /*0760*/  LDL R20, [UR8] ;  /* 0x00000008ff147983 */ /* 0x000ea20008100800 */
[----:B------:R-:W-:Y:S02]  /*0770*/  SHF.L.W.U32.HI R11, R11, 0x18, R11 ;  /* 0x000000180b0b7819 */ /* 0x000fe40000010e0b */
[----:B------:R-:W-:Y:S01]  /*0780*/  LOP3.LUT R26, R0, R27, RZ, 0x3c, !PT ;  /* 0x0000001b001a7212 */ /* 0x000fe200078e3cff */
[----:B------:R-:W-:Y:S01]  /*0790*/  IMAD.IADD R30, R19, 0x1, R0 ;  /* 0x00000001131e7824 */ /* 0x000fe200078e0200 */
[----:B------:R-:W-:Y:S01]  /*07a0*/  LOP3.LUT R9, R16, R33, RZ, 0x3c, !PT ;  /* 0x0000002110097212 */ /* 0x000fe200078e3cff */
[----:B------:R-:W-:Y:S01]  /*07b0*/  IMAD.IADD R28, R28, 0x1, R11 ;  /* 0x000000011c1c7824 */ /* 0x000fe200078e020b */
[----:B------:R-:W-:Y:S01]  /*07c0*/  SHF.L.W.U32.HI R26, R26, 0x10, R26 ;  /* 0x000000101a1a7819 */ /* 0x000fe20000010e1a */
[----:B------:R-:W3:Y:S01]  /*07d0*/  LDL R22, [UR10] ;  /* 0x0000000aff167983 */ /* 0x000ee20008100800 */
[----:B------:R-:W-:-:S02]  /*07e0*/  LOP3.LUT R23, R23, R30, RZ, 0x3c, !PT ;  /* 0x0000001e17177212 */ /* 0x000fc400078e3cff */
[----:B------:R-:W-:Y:S01]  /*07f0*/  LOP3.LUT R4, R25, R28, RZ, 0x3c, !PT ;  /* 0x0000001c19047212 */ /* 0x000fe200078e3cff */
[----:B------:R-:W-:Y:S01]  /*0800*/  IMAD.IADD R24, R33, 0x1, R26 ;  /* 0x0000000121187824 */ /* 0x000fe200078e021a */
[----:B------:R-:W-:Y:S02]  /*0810*/  SHF.L.W.U32.HI R9, R9, 0x19, R9 ;  /* 0x0000001909097819 */ /* 0x000fe40000010e09 */
[----:B------:R-:W-:Y:S02]  /*0820*/  SHF.L.W.U32.HI R4, R4, 0x19, R4 ;  /* 0x0000001904047819 */ /* 0x000fe40000010e04 */
[----:B------:R-:W-:Y:S02]  /*0830*/  LOP3.LUT R0, R17, R24, RZ, 0x3c, !PT ;  /* 0x0000001811007212 */ /* 0x000fe400078e3cff */
[----:B------:R-:W-:Y:S02]  /*0840*/  IADD3 R17, PT, PT, R4, R21, R14 ;  /* 0x0000001504117210 */ /* 0x000fe40007ffe00e */
[----:B------:R-:W-:Y:S01]  /*0850*/  SHF.L.W.U32.HI R25, R23, 0x19, R23 ;  /* 0x0000001917197819 */ /* 0x000fe20000010e17 */
[----:B------:R-:W4:Y:S01]  /*0860*/  LDL R21, [UR9] ;  /* 0x00000009ff157983 */ /* 0x000f220008100800 */
[----:B------:R-:W-:-:S02]  /*0870*/  LOP3.LUT R8, R8, R17, RZ, 0x3c, !PT ;  /* 0x0000001108087212 */ /* 0x000fc400078e3cff */
[----:B------:R-:W-:Y:S01]  /*0880*/  IADD3 R34, PT, PT, R9, R34, R6 ;  /* 0x0000002209227210 */ /* 0x000fe20007ffe006 */
[----:B------:R-:W4:Y:S01]  /*0890*/  LDL R23, [UR11] ;  /* 0x0000000bff177983 */ /* 0x000f220008100800 */
[----:B------:R-:W-:Y:S02]  /*08a0*/  IADD3 R2, PT, PT, R25, R10, R12 ;  /* 0x0000000a19027210 */ /* 0x000fe40007ffe00c */
[----:B------:R-:W-:Y:S02]  /*08b0*/  SHF.L.W.U32.HI R12, R8, 0x10, R8 ;  /* 0x00000010080c7819 */ /* 0x000fe40000010e08 */
[----:B------:R-:W4:Y:S01]  /*08c0*/  LDL R8, [UR12] ;  /* 0x0000000cff087983 */ /* 0x000f220008100800 */
[----:B------:R-:W-:Y:S01]  /*08d0*/  LOP3.LUT R11, R11, R34, RZ, 0x3c, !PT ;  /* 0x000000220b0b7212 */ /* 0x000fe200078e3cff */
[----:B------:R-:W-:Y:S01]  /*08e0*/  ULEA UR14, UR14, UR22, 0x2 ;  /* 0x000000160e0e7291 */ /* 0x000fe2000f8e10ff */
[----:B------:R-:W-:Y:S02]  /*08f0*/  SHF.L.W.U32.HI R0, R0, 0x14, R0 ;  /* 0x0000001400007819 */ /* 0x000fe40000010e00 */
[----:B------:R-:W-:Y:S01]  /*0900*/  SHF.L.W.U32.HI R33, R11, 0x10, R11 ;  /* 0x000000100b217819 */ /* 0x000fe20000010e0b */
[----:B------:R-:W-:Y:S01]  /*0910*/  IMAD.IADD R31, R31, 0x1, R12 ;  /* 0x000000011f1f7824 */ /* 0x000fe200078e020c */
[----:B------:R-:W-:Y:S01]  /*0920*/  ULEA UR13, UR13, UR22, 0x2 ;  /* 0x000000160d0d7291 */ /* 0x000fe2000f8e10ff */
[----:B------:R-:W-:-:S02]  /*0930*/  IADD3 R27, PT, PT, R27, R0, R5 ;  /* 0x000000001b1b7210 */ /* 0x000fc40007ffe005 */
[----:B------:R-:W-:Y:S01]  /*0940*/  IMAD.IADD R30, R30, 0x1, R33 ;  /* 0x000000011e1e7824 */ /* 0x000fe200078e0221 */
[----:B------:R-:W4:Y:S01]  /*0950*/  LDL R10, [UR14] ;  /* 0x0000000eff0a7983 */ /* 0x000f220008100800 */
[----:B------:R-:W-:Y:S01]  /*0960*/  ULEA UR15, UR15, UR22, 0x2 ;  /* 0x000000160f0f7291 */ /* 0x000fe2000f8e10ff */
[----:B------:R-:W-:Y:S01]  /*0970*/  LOP3.LUT R4, R4, R31, RZ, 0x3c, !PT ;  /* 0x0000001f04047212 */ /* 0x000fe200078e3cff */
[----:B------:R-:W-:Y:S01]  /*0980*/  ULEA UR16, UR16, UR22, 0x2 ;  /* 0x0000001610107291 */ /* 0x000fe2000f8e10ff */
[----:B------:R-:W-:Y:S01]  /*0990*/  LOP3.LUT R9, R9, R30, RZ, 0x3c, !PT ;  /* 0x0000001e09097212 */ /* 0x000fe200078e3cff */
[----:B------:R-:W-:Y:S02]  /*09a0*/  ULEA UR17, UR17, UR22, 0x2 ;  /* 0x0000001611117291 */ /* 0x000fe4000f8e10ff */
[----:B------:R-:W-:Y:S02]  /*09b0*/  ULEA UR18, UR18, UR22, 0x2 ;  /* 0x0000001612127291 */ /* 0x000fe4000f8e10ff */
[----:B------:R-:W-:-:S02]  /*09c0*/  ULEA UR19, UR19, UR22, 0x2 ;  /* 0x0000001613137291 */ /* 0x000fc4000f8e10ff */
[----:B0-----:R-:W-:Y:S02]  /*09d0*/  ULEA UR4, UR4, UR22, 0x2 ;  /* 0x0000001604047291 */ /* 0x001fe4000f8e10ff */
[----:B------:R-:W-:Y:S02]  /*09e0*/  ULEA UR5, UR5, UR22, 0x2 ;  /* 0x0000001605057291 */ /* 0x000fe4000f8e10ff */
[----:B------:R-:W-:Y:S02]  /*09f0*/  ULEA UR6, UR6, UR22, 0x2 ;  /* 0x0000001606067291 */ /* 0x000fe4000f8e10ff */
[----:B------:R-:W-:Y:S01]  /*0a00*/  ULEA UR7, UR7, UR22, 0x2 ;  /* 0x0000001607077291 */ /* 0x000fe2000f8e10ff */
[----:B------:R-:W-:Y:S01]  /*0a10*/  SHF.L.W.U32.HI R32, R4, 0x14, R4 ;  /* 0x0000001404207819 */ /* 0x000fe20000010e04 */
[----:B------:R-:W4:Y:S01]  /*0a20*/  LDL R11, [UR15] ;  /* 0x0000000fff0b7983 */ /* 0x000f220008100800 */
[----:B------:R-:W-:-:S03]  /*0a30*/  SHF.L.W.U32.HI R14, R9, 0x14, R9 ;  /* 0x00000014090e7819 */ /* 0x000fc60000010e09 */
[----:B------:R-:W4:Y:S01]  /*0a40*/  LDL R9, [UR13] ;  /* 0x0000000dff097983 */ /* 0x000f220008100800 */
[----:B------:R-:W-:Y:S02]  /*0a50*/  IADD3 R15, PT, PT, R17, R32, R15 ;  /* 0x00000020110f7210 */ /* 0x000fe40007ffe00f */
[----:B------:R-:W-:Y:S01]  /*0a60*/  IADD3 R34, PT, PT, R34, R14, R7 ;  /* 0x0000000e22227210 */ /* 0x000fe20007ffe007 */
[----:B------:R-:W4:Y:S04]  /*0a70*/  LDL R4, [UR16] ;  /* 0x00000010ff047983 */ /* 0x000f280008100800 */
[----:B------:R-:W4:Y:S04]  /*0a80*/  LDL R5, [UR17] ;  /* 0x00000011ff057983 */ /* 0x000f280008100800 */
[----:B------:R-:W4:Y:S04]  /*0a90*/  LDL R6, [UR18] ;  /* 0x00000012ff067983 */ /* 0x000f280008100800 */
[----:B------:R-:W4:Y:S04]  /*0aa0*/  LDL R7, [UR19] ;  /* 0x00000013ff077983 */ /* 0x000f280008100800 */
[----:B------:R-:W4:Y:S04]  /*0ab0*/  LDL R16, [UR4] ;  /* 0x00000004ff107983 */ /* 0x000f280008100800 */
[----:B------:R-:W4:Y:S04]  /*0ac0*/  LDL R17, [UR5] ;  /* 0x00000005ff117983 */ /* 0x000f280008100800 */
[----:B------:R-:W4:Y:S04]  /*0ad0*/  LDL R18, [UR6] ;  /* 0x00000006ff127983 */ /* 0x000f280008100800 */
[----:B------:R-:W4:Y:S01]  /*0ae0*/  LDL R19, [UR7] ;  /* 0x00000007ff137983 */ /* 0x000f220008100800 */
[----:B------:R-:W-:-:S02]  /*0af0*/  LOP3.LUT R29, R29, R2, RZ, 0x3c, !PT ;  /* 0x000000021d1d7212 */ /* 0x000fc400078e3cff */
[----:B------:R-:W-:Y:S02]  /*0b00*/  LOP3.LUT R12, R12, R15, RZ, 0x3c, !PT ;  /* 0x0000000f0c0c7212 */ /* 0x000fe400078e3cff */
[----:B------:R-:W-:Y:S02]  /*0b10*/  SHF.L.W.U32.HI R29, R29, 0x10, R29 ;  /* 0x000000101d1d7819 */ /* 0x000fe40000010e1d */
[----:B------:R-:W-:Y:S02]  /*0b20*/  LOP3.LUT R35, R26, R27, RZ, 0x3c, !PT ;  /* 0x0000001b1a237212 */ /* 0x000fe400078e3cff */
[----:B------:R-:W-:Y:S01]  /*0b30*/  SHF.L.W.U32.HI R26, R12, 0x18, R12 ;  /* 0x000000180c1a7819 */ /* 0x000fe20000010e0c */
[----:B------:R-:W-:Y:S01]  /*0b40*/  IMAD.IADD R28, R28, 0x1, R29 ;  /* 0x000000011c1c7824 */ /* 0x000fe200078e021d */
[----:B------:R-:W-:-:S03]  /*0b50*/  SHF.L.W.U32.HI R35, R35, 0x18, R35 ;  /* 0x0000001823237819 */ /* 0x000fc60000010e23 */
[----:B------:R-:W-:Y:S01]  /*0b60*/  IMAD.IADD R31, R31, 0x1, R26 ;  /* 0x000000011f1f7824 */ /* 0x000fe200078e021a */
[----:B------:R-:W-:Y:S01]  /*0b70*/  LOP3.LUT R25, R25, R28, RZ, 0x3c, !PT ;  /* 0x0000001c19197212 */ /* 0x000fe200078e3cff */
[----:B------:R-:W-:Y:S01]  /*0b80*/  IMAD.IADD R37, R24, 0x1, R35 ;  /* 0x0000000118257824 */ /* 0x000fe200078e0223 */
[----:B------:R-:W-:Y:S02]  /*0b90*/  LOP3.LUT R33, R33, R34, RZ, 0x3c, !PT ;  /* 0x0000002221217212 */ /* 0x000fe400078e3cff */
[----:B------:R-:W-:Y:S02]  /*0ba0*/  SHF.L.W.U32.HI R25, R25, 0x14, R25 ;  /* 0x0000001419197819 */ /* 0x000fe40000010e19 */
[----:B------:R-:W-:Y:S02]  /*0bb0*/  LOP3.LUT R24, R32, R31, RZ, 0x3c, !PT ;  /* 0x0000001f20187212 */ /* 0x000fe400078e3cff */
[----:B------:R-:W-:Y:S02]  /*0bc0*/  IADD3 R13, PT, PT, R2, R25, R13 ;  /* 0x00000019020d7210 */ /* 0x000fe40007ffe00d */
[----:B------:R-:W-:-:S02]  /*0bd0*/  LOP3.LUT R0, R0, R37, RZ, 0x3c, !PT ;  /* 0x0000002500007212 */ /* 0x000fc400078e3cff */
[----:B------:R-:W-:Y:S02]  /*0be0*/  SHF.L.W.U32.HI R24, R24, 0x19, R24 ;  /* 0x0000001918187819 */ /* 0x000fe40000010e18 */
[----:B------:R-:W-:Y:S02]  /*0bf0*/  SHF.L.W.U32.HI R33, R33, 0x18, R33 ;  /* 0x0000001821217819 */ /* 0x000fe40000010e21 */
[----:B------:R-:W-:Y:S02]  /*0c00*/  LOP3.LUT R29, R29, R13, RZ, 0x3c, !PT ;  /* 0x0000000d1d1d7212 */ /* 0x000fe400078e3cff */
[----:B------:R-:W-:Y:S01]  /*0c10*/  SHF.L.W.U32.HI R32, R0, 0x19, R0 ;  /* 0x0000001900207819 */ /* 0x000fe20000010e00 */
[----:B------:R-:W-:Y:S01]  /*0c20*/  IMAD.IADD R0, R30, 0x1, R33 ;  /* 0x000000011e007824 */ /* 0x000fe200078e0221 */
[----:B------:R-:W-:-:S04]  /*0c30*/  SHF.L.W.U32.HI R29, R29, 0x18, R29 ;  /* 0x000000181d1d7819 */ /* 0x000fc80000010e1d */
[----:B------:R-:W-:Y:S01]  /*0c40*/  LOP3.LUT R14, R14, R0, RZ, 0x3c, !PT ;  /* 0x000000000e0e7212 */ /* 0x000fe200078e3cff */
[----:B------:R-:W-:-:S03]  /*0c50*/  IMAD.IADD R28, R28, 0x1, R29 ;  /* 0x000000011c1c7824 */ /* 0x000fc600078e021d */
[----:B------:R-:W-:Y:S02]  /*0c60*/  SHF.L.W.U32.HI R14, R14, 0x19, R14 ;  /* 0x000000190e0e7819 */ /* 0x000fe40000010e0e */
[----:B--2---:R-:W-:-:S04]  /*0c70*/  IADD3 R36, PT, PT, R24, R27, R20 ;  /* 0x0000001b18247210 */ /* 0x004fc80007ffe014 */
[----:B------:R-:W-:Y:S02]  /*0c80*/  LOP3.LUT R2, R33, R36, RZ, 0x3c, !PT ;  /* 0x0000002421027212 */ /* 0x000fe400078e3cff */
[----:B---3--:R-:W-:Y:S02]  /*0c90*/  IADD3 R12, PT, PT, R32, R34, R22 ;  /* 0x00000022200c7210 */ /* 0x008fe40007ffe016 */
[----:B------:R-:W-:Y:S02]  /*0ca0*/  SHF.L.W.U32.HI R2, R2, 0x10, R2 ;  /* 0x0000001002027819 */ /* 0x000fe40000010e02 */
[----:B------:R-:W-:Y:S01]  /*0cb0*/  LOP3.LUT R27, R29, R12, RZ, 0x3c, !PT ;  /* 0x0000000c1d1b7212 */ /* 0x000fe200078e3cff */
[----:B----4-:R0:W-:Y:S02]  /*0cc0*/  STL.128 [R1], R20 ;  /* 0x0000001401007387 */ /* 0x0101e40000100c00 */
[----:B0-----:R-:W-:Y:S01]  /*0cd0*/  LOP3.LUT R22, R25, R28, RZ, 0x3c, !PT ;  /* 0x0000001c19167212 */ /* 0x001fe200078e3cff */
[----:B------:R-:W-:Y:S01]  /*0ce0*/  IMAD.IADD R25, R28, 0x1, R2 ;  /* 0x000000011c197824 */ /* 0x000fe200078e0202 */
[----:B------:R-:W-:-:S02]  /*0cf0*/  IADD3 R28, PT, PT, R14, R13, R8 ;  /* 0x0000000d0e1c7210 */ /* 0x000fc40007ffe008 */
[----:B------:R-:W-:Y:S02]  /*0d00*/  SHF.L.W.U32.HI R20, R27, 0x10, R27 ;  /* 0x000000101b147819 */ /* 0x000fe40000010e1b */
[----:B------:R-:W-:Y:S02]  /*0d10*/  LOP3.LUT R29, R26, R28, RZ, 0x3c, !PT ;  /* 0x0000001c1a1d7212 */ /* 0x000fe400078e3cff */
[----:B------:R-:W-:Y:S01]  /*0d20*/  SHF.L.W.U32.HI R22, R22, 0x19, R22 ;  /* 0x0000001916167819 */ /* 0x000fe20000010e16 */
[----:B------:R-:W-:Y:S01]  /*0d30*/  IMAD.IADD R31, R31, 0x1, R20 ;  /* 0x000000011f1f7824 */ /* 0x000fe200078e0214 */
[----:B------:R-:W-:Y:S02]  /*0d40*/  SHF.L.W.U32.HI R29, R29, 0x10, R29 ;  /* 0x000000101d1d7819 */ /* 0x000fe40000010e1d */
[----:B------:R-:W-:Y:S02]  /*0d50*/  LOP3.LUT R24, R24, R25, RZ, 0x3c, !PT ;  /* 0x0000001918187212 */ /* 0x000fe400078e3cff */
[----:B------:R-:W-:Y:S01]  /*0d60*/  IADD3 R26, PT, PT, R22, R15, R10 ;  /* 0x0000000f161a7210 */ /* 0x000fe20007ffe00a */
[----:B------:R-:W-:Y:S01]  /*0d70*/  IMAD.IADD R37, R37, 0x1, R29 ;  /* 0x0000000125257824 */ /* 0x000fe200078e021d */
[----:B------:R-:W-:-:S02]  /*0d80*/  LOP3.LUT R32, R32, R31, RZ, 0x3c, !PT ;  /* 0x0000001f20207212 */ /* 0x000fc400078e3cff */
[----:B------:R-:W-:Y:S02]  /*0d90*/  SHF.L.W.U32.HI R27, R24, 0x14, R24 ;  /* 0x00000014181b7819 */ /* 0x000fe40000010e18 */
[----:B------:R-:W-:Y:S02]  /*0da0*/  LOP3.LUT R33, R35, R26, RZ, 0x3c, !PT ;  /* 0x0000001a23217212 */ /* 0x000fe400078e3cff */
[----:B------:R-:W-:Y:S02]  /*0db0*/  SHF.L.W.U32.HI R24, R32, 0x14, R32 ;  /* 0x0000001420187819 */ /* 0x000fe40000010e20 */
[----:B------:R-:W-:Y:S02]  /*0dc0*/  LOP3.LUT R30, R14, R37, RZ, 0x3c, !PT ;  /* 0x000000250e1e7212 */ /* 0x000fe400078e3cff */
[----:B------:R-:W-:Y:S01]  /*0dd0*/  SHF.L.W.U32.HI R33, R33, 0x10, R33 ;  /* 0x0000001021217819 */ /* 0x000fe20000010e21 */
[----:B------:R0:W-:Y:S01]  /*0de0*/  STL.128 [R1+0x10], R8 ;  /* 0x0000100801007387 */ /* 0x0001e20000100c00 */
[----:B------:R-:W-:-:S02]  /*0df0*/  IADD3 R23, PT, PT, R12, R24, R23 ;  /* 0x000000180c177210 */ /* 0x000fc40007ffe017 */
[----:B------:R-:W-:Y:S01]  /*0e00*/  IADD3 R21, PT, PT, R36, R27, R21 ;  /* 0x0000001b24157210 */ /* 0x000fe20007ffe015 */
[----:B------:R-:W-:Y:S01]  /*0e10*/  IMAD.IADD R35, R0, 0x1, R33 ;  /* 0x0000000100237824 */ /* 0x000fe200078e0221 */
[----:B------:R-:W-:Y:S01]  /*0e20*/  LOP3.LUT R20, R20, R23, RZ, 0x3c, !PT ;  /* 0x0000001714147212 */ /* 0x000fe200078e3cff */
[----:B------:R1:W-:Y:S01]  /*0e30*/  STL.128 [R1+0x20], R4 ;  /* 0x0000200401007387 */ /* 0x0003e20000100c00 */
[----:B0-----:R-:W-:Y:S02]  /*0e40*/  SHF.L.W.U32.HI R10, R30, 0x14, R30 ;  /* 0x000000141e0a7819 */ /* 0x001fe40000010e1e */
[----:B------:R-:W-:Y:S02]  /*0e50*/  SHF.L.W.U32.HI R0, R20, 0x18, R20 ;  /* 0x0000001814007819 */ /* 0x000fe40000010e14 */
[----:B------:R-:W-:Y:S02]  /*0e60*/  IADD3 R36, PT, PT, R28, R10, R9 ;  /* 0x0000000a1c247210 */ /* 0x000fe40007ffe009 */
[----:B------:R-:W-:Y:S01]  /*0e70*/  LOP3.LUT R20, R22, R35, RZ, 0x3c, !PT ;  /* 0x0000002316147212 */ /* 0x000fe200078e3cff */
[----:B------:R0:W-:Y:S04]  /*0e80*/  STL.128 [R1+0x30], R16 ;  /* 0x0000301001007387 */ /* 0x0001e80000100c00 */
[----:B------:R-:W2:Y:S01]  /*0e90*/  LDL R14, [UR10] ;  /* 0x0000000aff0e7983 */ /* 0x000ea20008100800 */
[----:B------:R-:W-:-:S03]  /*0ea0*/  LOP3.LUT R22, R29, R36, RZ, 0x3c, !PT ;  /* 0x000000241d167212 */ /* 0x000fc600078e3cff */
[----:B------:R-:W3:Y:S01]  /*0eb0*/  LDL R8, [UR12] ;  /* 0x0000000cff087983 */ /* 0x000ee20008100800 */
[----:B------:R-:W-:-:S03]  /*0ec0*/  IMAD.IADD R29, R31, 0x1, R0 ;  /* 0x000000011f1d7824 */ /* 0x000fc600078e0200 */
[----:B------:R-:W4:Y:S01]  /*0ed0*/  LDL R12, [UR8] ;  /* 0x00000008ff0c7983 */ /* 0x000f220008100800 */
[----:B------:R-:W-:Y:S02]  /*0ee0*/  LOP3.LUT R2, R2, R21, RZ, 0x3c, !PT ;  /* 0x0000001502027212 */ /* 0x000fe400078e3cff */
[----:B------:R-:W-:Y:S01]  /*0ef0*/  SHF.L.W.U32.HI R20, R20, 0x14, R20 ;  /* 0x0000001414147819 */ /* 0x000fe20000010e14 */
[----:B------:R-:W4:Y:S01]  /*0f00*/  LDL R13, [UR9] ;  /* 0x00000009ff0d7983 */ /* 0x000f220008100800 */
[----:B------:R-:W-:Y:S02]  /*0f10*/  SHF.L.W.U32.HI R22, R22, 0x18, R22 ;  /* 0x0000001816167819 */ /* 0x000fe40000010e16 */
[----:B------:R-:W-:Y:S01]  /*0f20*/  LOP3.LUT R24, R24, R29, RZ, 0x3c, !PT ;  /* 0x0000001d18187212 */ /* 0x000fe200078e3cff */
[----:B------:R-:W4:Y:S01]  /*0f30*/  LDL R15, [UR11] ;  /* 0x0000000bff0f7983 */ /* 0x000f220008100800 */
[----:B------:R-:W-:Y:S01]  /*0f40*/  SHF.L.W.U32.HI R9, R2, 0x18, R2 ;  /* 0x0000001802097819 */ /* 0x000fe20000010e02 */
[----:B------:R-:W-:Y:S01]  /*0f50*/  IMAD.IADD R37, R37, 0x1, R22 ;  /* 0x0000000125257824 */ /* 0x000fe200078e0216 */
[----:B------:R-:W-:-:S02]  /*0f60*/  IADD3 R31, PT, PT, R26, R20, R11 ;  /* 0x000000141a1f7210 */ /* 0x000fc40007ffe00b */
[----:B------:R-:W-:Y:S01]  /*0f70*/  SHF.L.W.U32.HI R24, R24, 0x19, R24 ;  /* 0x0000001918187819 */ /* 0x000fe20000010e18 */
[----:B------:R-:W-:Y:S01]  /*0f80*/  IMAD.IADD R2, R25, 0x1, R9 ;  /* 0x0000000119027824 */ /* 0x000fe200078e0209 */
[----:B------:R-:W-:Y:S02]  /*0f90*/  LOP3.LUT R33, R33, R31, RZ, 0x3c, !PT ;  /* 0x0000001f21217212 */ /* 0x000fe400078e3cff */
[----:B------:R-:W-:Y:S02]  /*0fa0*/  LOP3.LUT R10, R10, R37, RZ, 0x3c, !PT ;  /* 0x000000250a0a7212 */ /* 0x000fe400078e3cff */
[----:B-1----:R-:W-:Y:S02]  /*0fb0*/  IADD3 R4, PT, PT, R24, R21, R4 ;  /* 0x0000001518047210 */ /* 0x002fe40007ffe004 */
[----:B------:R-:W-:Y:S02]  /*0fc0*/  SHF.L.W.U32.HI R33, R33, 0x18, R33 ;  /* 0x0000001821217819 */ /* 0x000fe40000010e21 */
[----:B------:R-:W-:-:S02]  /*0fd0*/  LOP3.LUT R27, R27, R2, RZ, 0x3c, !PT ;  /* 0x000000021b1b7212 */ /* 0x000fc400078e3cff */
[----:B------:R-:W-:Y:S02]  /*0fe0*/  SHF.L.W.U32.HI R11, R10, 0x19, R10 ;  /* 0x000000190a0b7819 */ /* 0x000fe40000010e0a */
[----:B------:R-:W4:Y:S01]  /*0ff0*/  LDL R10, [UR14] ;  /* 0x0000000eff0a7983 */ /* 0x000f220008100800 */
[----:B------:R-:W-:Y:S02]  /*1000*/  LOP3.LUT R28, R33, R4, RZ, 0x3c, !PT ;  /* 0x00000004211c7212 */ /* 0x000fe400078e3cff */
[----:B------:R-:W-:Y:S02]  /*1010*/  SHF.L.W.U32.HI R30, R27, 0x19, R27 ;  /* 0x000000191b1e7819 */ /* 0x000fe40000010e1b */
[----:B------:R-:W-:Y:S02]  /*1020*/  IADD3 R6, PT, PT, R11, R23, R6 ;  /* 0x000000170b067210 */ /* 0x000fe40007ffe006 */
[----:B------:R-:W-:Y:S01]  /*1030*/  SHF.L.W.U32.HI R28, R28, 0x10, R28 ;  /* 0x000000101c1c7819 */ /* 0x000fe20000010e1c */
[----:B------:R-:W-:Y:S01]  /*1040*/  IMAD.IADD R35, R35, 0x1, R33 ;  /* 0x0000000123237824 */ /* 0x000fe200078e0221 */
[----:B------:R-:W-:Y:S01]  /*1050*/  IADD3 R21, PT, PT, R30, R31, R18 ;  /* 0x0000001f1e157210 */ /* 0x000fe20007ffe012 */
[----:B------:R-:W4:Y:S01]  /*1060*/  LDL R23, [UR7] ;  /* 0x00000007ff177983 */ /* 0x000f220008100800 */
[----:B------:R-:W-:Y:S01]  /*1070*/  LOP3.LUT R27, R9, R6, RZ, 0x3c, !PT ;  /* 0x00000006091b7212 */ /* 0x000fe200078e3cff */
[----:B------:R-:W-:Y:S01]  /*1080*/  IMAD.IADD R25, R37, 0x1, R28 ;  /* 0x0000000125197824 */ /* 0x000fe200078e021c */
[----:B0-----:R-:W-:Y:S01]  /*1090*/  LOP3.LUT R18, R22, R21, RZ, 0x3c, !PT ;  /* 0x0000001516127212 */ /* 0x001fe200078e3cff */
[----:B------:R-:W4:Y:S01]  /*10a0*/  LDL R9, [UR13] ;  /* 0x0000000dff097983 */ /* 0x000f220008100800 */
[----:B------:R-:W-:-:S02]  /*10b0*/  SHF.L.W.U32.HI R27, R27, 0x10, R27 ;  /* 0x000000101b1b7819 */ /* 0x000fc40000010e1b */
[----:B------:R-:W-:Y:S01]  /*10c0*/  SHF.L.W.U32.HI R18, R18, 0x10, R18 ;  /* 0x0000001012127819 */ /* 0x000fe20000010e12 */
[----:B------:R-:W4:Y:S01]  /*10d0*/  LDL R22, [UR6] ;  /* 0x00000006ff167983 */ /* 0x000f220008100800 */
[----:B------:R-:W-:Y:S01]  /*10e0*/  LOP3.LUT R26, R24, R25, RZ, 0x3c, !PT ;  /* 0x00000019181a7212 */ /* 0x000fe200078e3cff */
[----:B------:R-:W-:Y:S02]  /*10f0*/  IMAD.IADD R24, R35, 0x1, R27 ;  /* 0x0000000123187824 */ /* 0x000fe400078e021b */
[----:B------:R-:W-:-:S03]  /*1100*/  IMAD.IADD R29, R29, 0x1, R18 ;  /* 0x000000011d1d7824 */ /* 0x000fc600078e0212 */
[----:B------:R-:W-:Y:S02]  /*1110*/  LOP3.LUT R11, R11, R24, RZ, 0x3c, !PT ;  /* 0x000000180b0b7212 */ /* 0x000fe400078e3cff */
[----:B------:R-:W-:Y:S02]  /*1120*/  LOP3.LUT R32, R30, R29, RZ, 0x3c, !PT ;  /* 0x0000001d1e207212 */ /* 0x000fe400078e3cff */
[----:B------:R-:W-:Y:S02]  /*1130*/  SHF.L.W.U32.HI R30, R11, 0x14, R11 ;  /* 0x000000140b1e7819 */ /* 0x000fe40000010e0b */
[----:B------:R-:W4:Y:S01]  /*1140*/  LDL R11, [UR15] ;  /* 0x0000000fff0b7983 */ /* 0x000f220008100800 */
[----:B------:R-:W-:Y:S02]  /*1150*/  SHF.L.W.U32.HI R26, R26, 0x14, R26 ;  /* 0x000000141a1a7819 */ /* 0x000fe40000010e1a */
[----:B------:R-:W-:Y:S02]  /*1160*/  LOP3.LUT R20, R20, R35, RZ, 0x3c, !PT ;  /* 0x0000002314147212 */ /* 0x000fe400078e3cff */
[----:B------:R-:W-:-:S02]  /*1170*/  SHF.L.W.U32.HI R32, R32, 0x14, R32 ;  /* 0x0000001420207819 */ /* 0x000fc40000010e20 */
[----:B------:R-:W-:Y:S02]  /*1180*/  IADD3 R31, PT, PT, R4, R26, R5 ;  /* 0x0000001a041f7210 */ /* 0x000fe40007ffe005 */
[----:B------:R-:W-:Y:S01]  /*1190*/  IADD3 R33, PT, PT, R6, R30, R7 ;  /* 0x0000001e06217210 */ /* 0x000fe20007ffe007 */
[----:B------:R-:W4:Y:S01]  /*11a0*/  LDL R4, [UR16] ;  /* 0x00000010ff047983 */ /* 0x000f220008100800 */
[----:B------:R-:W-:Y:S02]  /*11b0*/  SHF.L.W.U32.HI R37, R20, 0x19, R20 ;  /* 0x0000001914257819 */ /* 0x000fe40000010e14 */
[----:B------:R-:W-:Y:S01]  /*11c0*/  IADD3 R19, PT, PT, R21, R32, R19 ;  /* 0x0000002015137210 */ /* 0x000fe20007ffe013 */
[----:B------:R-:W4:Y:S04]  /*11d0*/  LDL R5, [UR17] ;  /* 0x00000011ff057983 */ /* 0x000f280008100800 */
[----:B------:R-:W4:Y:S04]  /*11e0*/  LDL R6, [UR18] ;  /* 0x00000012ff067983 */ /* 0x000f280008100800 */
[----:B------:R-:W4:Y:S04]  /*11f0*/  LDL R7, [UR19] ;  /* 0x00000013ff077983 */ /* 0x000f280008100800 */
[----:B------:R-:W4:Y:S04]  /*1200*/  LDL R20, [UR4] ;  /* 0x00000004ff147983 */ /* 0x000f280008100800 */
[----:B------:R-:W4:Y:S01]  /*1210*/  LDL R21, [UR5] ;  /* 0x00000005ff157983 */ /* 0x000f220008100800 */
[----:B------:R-:W-:-:S04]  /*1220*/  IADD3 R36, PT, PT, R37, R36, R16 ;  /* 0x0000002425247210 */ /* 0x000fc80007ffe010 */
[----:B------:R-:W-:-:S04]  /*1230*/  LOP3.LUT R0, R0, R36, RZ, 0x3c, !PT ;  /* 0x0000002400007212 */ /* 0x000fc800078e3cff */
[----:B------:R-:W-:-:S05]  /*1240*/  SHF.L.W.U32.HI R35, R0, 0x10, R0 ;  /* 0x0000001000237819 */ /* 0x000fca0000010e00 */
[----:B------:R-:W-:-:S05]  /*1250*/  IMAD.IADD R34, R2, 0x1, R35 ;  /* 0x0000000102227824 */ /* 0x000fca00078e0223 */
[----:B------:R-:W-:-:S04]  /*1260*/  LOP3.LUT R16, R37, R34, RZ, 0x3c, !PT ;  /* 0x0000002225107212 */ /* 0x000fc800078e3cff */
[----:B------:R-:W-:-:S04]  /*1270*/  SHF.L.W.U32.HI R16, R16, 0x14, R16 ;  /* 0x0000001410107819 */ /* 0x000fc80000010e10 */
[----:B------:R-:W-:Y:S02]  /*1280*/  IADD3 R2, PT, PT, R36, R16, R17 ;  /* 0x0000001024027210 */ /* 0x000fe40007ffe011 */
[----:B------:R-:W-:Y:S02]  /*1290*/  LOP3.LUT R17, R18, R19, RZ, 0x3c, !PT ;  /* 0x0000001312117212 */ /* 0x000fe400078e3cff */
[----:B------:R-:W-:Y:S02]  /*12a0*/  LOP3.LUT R18, R28, R31, RZ, 0x3c, !PT ;  /* 0x0000001f1c127212 */ /* 0x000fe400078e3cff */
[----:B------:R-:W-:Y:S02]  /*12b0*/  LOP3.LUT R27, R27, R33, RZ, 0x3c, !PT ;  /* 0x000000211b1b7212 */ /* 0x000fe400078e3cff */
[----:B------:R-:W-:Y:S02]  /*12c0*/  SHF.L.W.U32.HI R18, R18, 0x18, R18 ;  /* 0x0000001812127819 */ /* 0x000fe40000010e12 */
[----:B------:R-:W-:-:S02]  /*12d0*/  SHF.L.W.U32.HI R37, R27, 0x18, R27 ;  /* 0x000000181b257819 */ /* 0x000fc40000010e1b */
[----:B------:R-:W-:Y:S01]  /*12e0*/  SHF.L.W.U32.HI R17, R17, 0x18, R17 ;  /* 0x0000001811117819 */ /* 0x000fe20000010e11 */
[----:B------:R-:W-:Y:S02]  /*12f0*/  IMAD.IADD R25, R25, 0x1, R18 ;  /* 0x0000000119197824 */ /* 0x000fe400078e0212 */
[----:B------:R-:W-:Y:S02]  /*1300*/  IMAD.IADD R27, R24, 0x1, R37 ;  /* 0x00000001181b7824 */ /* 0x000fe400078e0225 */
[----:B------:R-:W-:Y:S01]  /*1310*/  IMAD.IADD R29, R29, 0x1, R17 ;  /* 0x000000011d1d7824 */ /* 0x000fe200078e0211 */
[----:B------:R-:W-:Y:S02]  /*1320*/  LOP3.LUT R26, R26, R25, RZ, 0x3c, !PT ;  /* 0x000000191a1a7212 */ /* 0x000fe400078e3cff */
[----:B------:R-:W-:Y:S02]  /*1330*/  LOP3.LUT R30, R30, R27, RZ, 0x3c, !PT ;  /* 0x0000001b1e1e7212 */ /* 0x000fe400078e3cff */
[----:B------:R-:W-:-:S02]  /*1340*/  SHF.L.W.U32.HI R26, R26, 0x19, R26 ;  /* 0x000000191a1a7819 */ /* 0x000fc40000010e1a */
[----:B------:R-:W-:Y:S02]  /*1350*/  LOP3.LUT R28, R32, R29, RZ, 0x3c, !PT ;  /* 0x0000001d201c7212 */ /* 0x000fe400078e3cff */
[----:B------:R-:W-:Y:S02]  /*1360*/  LOP3.LUT R35, R35, R2, RZ, 0x3c, !PT ;  /* 0x0000000223237212 */ /* 0x000fe400078e3cff */
[----:B------:R-:W-:Y:S02]  /*1370*/  SHF.L.W.U32.HI R28, R28, 0x19, R28 ;  /* 0x000000191c1c7819 */ /* 0x000fe40000010e1c */
[----:B------:R-:W-:-:S05]  /*1380*/  SHF.L.W.U32.HI R35, R35, 0x18, R35 ;  /* 0x0000001823237819 */ /* 0x000fca0000010e23 */
[----:B------:R-:W-:-:S05]  /*1390*/  IMAD.IADD R34, R34, 0x1, R35 ;  /* 0x0000000122227824 */ /* 0x000fca00078e0223 */
[----:B------:R-:W-:Y:S02]  /*13a0*/  LOP3.LUT R16, R16, R34, RZ, 0x3c, !PT ;  /* 0x0000002210107212 */ /* 0x000fe400078e3cff */
[----:B--2---:R-:W-:Y:S02]  /*13b0*/  IADD3 R0, PT, PT, R26, R33, R14 ;  /* 0x000000211a007210 */ /* 0x004fe40007ffe00e */
[----:B------:R-:W-:-:S04]  /*13c0*/  SHF.L.W.U32.HI R33, R30, 0x19, R30 ;  /* 0x000000191e217819 */ /* 0x000fc80000010e1e */
[----:B---3--:R-:W-:Y:S02]  /*13d0*/  IADD3 R2, PT, PT, R33, R2, R8 ;  /* 0x0000000221027210 */ /* 0x008fe40007ffe008 */
[----:B----4-:R-:W-:Y:S02]  /*13e0*/  IADD3 R24, PT, PT, R28, R31, R12 ;  /* 0x0000001f1c187210 */ /* 0x010fe40007ffe00c */
[----:B------:R-:W-:Y:S02]  /*13f0*/  LOP3.LUT R35, R35, R0, RZ, 0x3c, !PT ;  /* 0x0000000023237212 */ /* 0x000fe400078e3cff */
[----:B------:R-:W-:Y:S02]  /*1400*/  LOP3.LUT R30, R17, R2, RZ, 0x3c, !PT ;  /* 0x00000002111e7212 */ /* 0x000fe400078e3cff */
[----:B------:R-:W-:Y:S01]  /*1410*/  LOP3.LUT R17, R37, R24, RZ, 0x3c, !PT ;  /* 0x0000001825117212 */ /* 0x000fe200078e3cff */
[----:B------:R0:W-:Y:S03]  /*1420*/  STL.128 [R1], R12 ;  /* 0x0000000c01007387 */ /* 0x0001e60000100c00 */
[----:B------:R-:W-:-:S02]  /*1430*/  SHF.L.W.U32.HI R17, R17, 0x10, R17 ;  /* 0x0000001011117819 */ /* 0x000fc40000010e11 */
[----:B------:R-:W-:Y:S02]  /*1440*/  SHF.L.W.U32.HI R31, R16, 0x19, R16 ;  /* 0x00000019101f7819 */ /* 0x000fe40000010e10 */
[----:B0-----:R-:W-:Y:S02]  /*1450*/  SHF.L.W.U32.HI R14, R35, 0x10, R35 ;  /* 0x00000010230e7819 */ /* 0x001fe40000010e23 */
[----:B------:R-:W-:-:S03]  /*1460*/  SHF.L.W.U32.HI R12, R30, 0x10, R30 ;  /* 0x000000101e0c7819 */ /* 0x000fc60000010e1e */
[----:B------:R-:W-:Y:S02]  /*1470*/  IMAD.IADD R29, R29, 0x1, R14 ;  /* 0x000000011d1d7824 */ /* 0x000fe400078e020e */
[----:B------:R-:W-:Y:S02]  /*1480*/  IMAD.IADD R30, R25, 0x1, R12 ;  /* 0x00000001191e7824 */ /* 0x000fe400078e020c */
[----:B------:R-:W-:Y:S01]  /*1490*/  IMAD.IADD R25, R34, 0x1, R17 ;  /* 0x0000000122197824 */ /* 0x000fe200078e0211 */
[----:B------:R-:W-:Y:S02]  /*14a0*/  LOP3.LUT R26, R26, R29, RZ, 0x3c, !PT ;  /* 0x0000001d1a1a7212 */ /* 0x000fe400078e3cff */
[----:B------:R-:W-:Y:S02]  /*14b0*/  LOP3.LUT R16, R33, R30, RZ, 0x3c, !PT ;  /* 0x0000001e21107212 */ /* 0x000fe400078e3cff */
[----:B------:R-:W-:Y:S02]  /*14c0*/  LOP3.LUT R33, R28, R25, RZ, 0x3c, !PT ;  /* 0x000000191c217212 */ /* 0x000fe400078e3cff */
[----:B------:R-:W-:-:S02]  /*14d0*/  IADD3 R19, PT, PT, R31, R19, R10 ;  /* 0x000000131f137210 */ /* 0x000fc40007ffe00a */
[----:B------:R-:W-:Y:S02]  /*14e0*/  SHF.L.W.U32.HI R26, R26, 0x14, R26 ;  /* 0x000000141a1a7819 */ /* 0x000fe40000010e1a */
[----:B------:R-:W-:Y:S02]  /*14f0*/  SHF.L.W.U32.HI R33, R33, 0x14, R33 ;  /* 0x0000001421217819 */ /* 0x000fe40000010e21 */
[----:B------:R-:W-:Y:S02]  /*1500*/  LOP3.LUT R18, R18, R19, RZ, 0x3c, !PT ;  /* 0x0000001312127212 */ /* 0x000fe400078e3cff */
[----:B------:R-:W-:Y:S02]  /*1510*/  SHF.L.W.U32.HI R28, R16, 0x14, R16 ;  /* 0x00000014101c7819 */ /* 0x000fe40000010e10 */
[----:B------:R-:W-:Y:S02]  /*1520*/  IADD3 R15, PT, PT, R0, R26, R15 ;  /* 0x0000001a000f7210 */ /* 0x000fe40007ffe00f */
[----:B------:R-:W-:-:S02]  /*1530*/  IADD3 R13, PT, PT, R24, R33, R13 ;  /* 0x00000021180d7210 */ /* 0x000fc40007ffe00d */
[----:B------:R-:W-:Y:S02]  /*1540*/  SHF.L.W.U32.HI R0, R18, 0x10, R18 ;  /* 0x0000001012007819 */ /* 0x000fe40000010e12 */
[----:B------:R-:W-:Y:S02]  /*1550*/  IADD3 R16, PT, PT, R2, R28, R9 ;  /* 0x0000001c02107210 */ /* 0x000fe40007ffe009 */
[----:B------:R-:W-:Y:S02]  /*1560*/  LOP3.LUT R2, R14, R15, RZ, 0x3c, !PT ;  /* 0x0000000f0e027212 */ /* 0x000fe400078e3cff */
[----:B------:R-:W-:Y:S01]  /*1570*/  LOP3.LUT R34, R17, R13, RZ, 0x3c, !PT ;  /* 0x0000000d11227212 */ /* 0x000fe200078e3cff */
[----:B------:R-:W-:Y:S01]  /*1580*/  IMAD.IADD R32, R27, 0x1, R0 ;  /* 0x000000011b207824 */ /* 0x000fe200078e0200 */
[----:B------:R-:W-:Y:S02]  /*1590*/  SHF.L.W.U32.HI R2, R2, 0x18, R2 ;  /* 0x0000001802027819 */ /* 0x000fe40000010e02 */
[----:B------:R-:W-:-:S02]  /*15a0*/  LOP3.LUT R12, R12, R16, RZ, 0x3c, !PT ;  /* 0x000000100c0c7212 */ /* 0x000fc400078e3cff */
[----:B------:R-:W-:Y:S01]  /*15b0*/  SHF.L.W.U32.HI R34, R34, 0x18, R34 ;  /* 0x0000001822227819 */ /* 0x000fe20000010e22 */
[----:B------:R-:W-:Y:S01]  /*15c0*/  IMAD.IADD R29, R29, 0x1, R2 ;  /* 0x000000011d1d7824 */ /* 0x000fe200078e0202 */
[----:B------:R-:W-:Y:S02]  /*15d0*/  LOP3.LUT R18, R31, R32, RZ, 0x3c, !PT ;  /* 0x000000201f127212 */ /* 0x000fe400078e3cff */
[----:B------:R-:W-:Y:S01]  /*15e0*/  SHF.L.W.U32.HI R17, R12, 0x18, R12 ;  /* 0x000000180c117819 */ /* 0x000fe20000010e0c */
[----:B------:R-:W-:Y:S01]  /*15f0*/  IMAD.IADD R24, R25, 0x1, R34 ;  /* 0x0000000119187824 */ /* 0x000fe200078e0222 */
[----:B------:R-:W-:Y:S02]  /*1600*/  SHF.L.W.U32.HI R18, R18, 0x14, R18 ;  /* 0x0000001412127819 */ /* 0x000fe40000010e12 */
[----:B------:R-:W-:Y:S01]  /*1610*/  LOP3.LUT R26, R26, R29, RZ, 0x3c, !PT ;  /* 0x0000001d1a1a7212 */ /* 0x000fe200078e3cff */
[----:B------:R-:W-:Y:S01]  /*1620*/  IMAD.IADD R35, R30, 0x1, R17 ;  /* 0x000000011e237824 */ /* 0x000fe200078e0211 */
[----:B------:R-:W-:-:S02]  /*1630*/  LOP3.LUT R30, R33, R24, RZ, 0x3c, !PT ;  /* 0x00000018211e7212 */ /* 0x000fc400078e3cff */
[----:B------:R-:W-:Y:S02]  /*1640*/  IADD3 R25, PT, PT, R19, R18, R11 ;  /* 0x0000001213197210 */ /* 0x000fe40007ffe00b */
[----:B------:R-:W-:Y:S02]  /*1650*/  SHF.L.W.U32.HI R19, R26, 0x19, R26 ;  /* 0x000000191a137819 */ /* 0x000fe40000010e1a */
[----:B------:R-:W-:Y:S02]  /*1660*/  SHF.L.W.U32.HI R30, R30, 0x19, R30 ;  /* 0x000000191e1e7819 */ /* 0x000fe40000010e1e */
[----:B------:R-:W-:Y:S01]  /*1670*/  LOP3.LUT R0, R0, R25, RZ, 0x3c, !PT ;  /* 0x0000001900007212 */ /* 0x000fe200078e3cff */
[----:B------:R0:W-:Y:S01]  /*1680*/  STL.128 [R1+0x20], R4 ;  /* 0x0000200401007387 */ /* 0x0001e20000100c00 */
[----:B------:R-:W-:-:S03]  /*1690*/  IADD3 R36, PT, PT, R19, R13, R4 ;  /* 0x0000000d13247210 */ /* 0x000fc60007ffe004 */
[----:B------:R1:W-:Y:S04]  /*16a0*/  STL.128 [R1+0x10], R8 ;  /* 0x0000100801007387 */ /* 0x0003e80000100c00 */
[----:B------:R2:W-:Y:S04]  /*16b0*/  STL.128 [R1+0x30], R20 ;  /* 0x0000301401007387 */ /* 0x0005e80000100c00 */
[----:B------:R-:W3:Y:S01]  /*16c0*/  LDL R12, [UR8] ;  /* 0x00000008ff0c7983 */ /* 0x000ee20008100800 */
[----:B0-----:R-:W-:-:S03]  /*16d0*/  IADD3 R4, PT, PT, R30, R25, R22 ;  /* 0x000000191e047210 */ /* 0x001fc60007ffe016 */
[----:B------:R-:W4:Y:S01]  /*16e0*/  LDL R14, [UR10] ;  /* 0x0000000aff0e7983 */ /* 0x000f220008100800 */
[----:B------:R-:W-:Y:S02]  /*16f0*/  SHF.L.W.U32.HI R25, R0, 0x18, R0 ;  /* 0x0000001800197819 */ /* 0x000fe40000010e00 */
[----:B------:R-:W-:Y:S01]  /*1700*/  LOP3.LUT R28, R28, R35, RZ, 0x3c, !PT ;  /* 0x000000231c1c7212 */ /* 0x000fe200078e3cff */
[----:B------:R-:W4:Y:S02]  /*1710*/  LDL R13, [UR9] ;  /* 0x00000009ff0d7983 */ /* 0x000f240008100800 */
[----:B------:R-:W-:Y:S01]  /*1720*/  IMAD.IADD R32, R32, 0x1, R25 ;  /* 0x0000000120207824 */ /* 0x000fe200078e0219 */
[----:B------:R-:W-:Y:S01]  /*1730*/  SHF.L.W.U32.HI R26, R28, 0x19, R28 ;  /* 0x000000191c1a7819 */ /* 0x000fe20000010e1c */
[----:B-1----:R-:W4:Y:S03]  /*1740*/  LDL R8, [UR4] ;  /* 0x00000004ff087983 */ /* 0x002f260008100800 */
[----:B------:R-:W-:Y:S01]  /*1750*/  LOP3.LUT R18, R18, R32, RZ, 0x3c, !PT ;  /* 0x0000002012127212 */ /* 0x000fe200078e3cff */
[----:B------:R-:W4:Y:S03]  /*1760*/  LDL R9, [UR5] ;  /* 0x00000005ff097983 */ /* 0x000f260008100800 */
[----:B------:R-:W-:Y:S01]  /*1770*/  SHF.L.W.U32.HI R33, R18, 0x19, R18 ;  /* 0x0000001912217819 */ /* 0x000fe20000010e12 */
[----:B------:R-:W4:Y:S01]  /*1780*/  LDL R10, [UR6] ;  /* 0x00000006ff0a7983 */ /* 0x000f220008100800 */
[----:B------:R-:W-:-:S02]  /*1790*/  IADD3 R37, PT, PT, R26, R15, R6 ;  /* 0x0000000f1a257210 */ /* 0x000fc40007ffe006 */
[----:B--2---:R-:W-:Y:S01]  /*17a0*/  IADD3 R20, PT, PT, R33, R16, R20 ;  /* 0x0000001021147210 */ /* 0x004fe20007ffe014 */
[----:B------:R-:W2:Y:S01]  /*17b0*/  LDL R15, [UR11] ;  /* 0x0000000bff0f7983 */ /* 0x000ea20008100800 */
[----:B------:R-:W-:-:S03]  /*17c0*/  LOP3.LUT R0, R25, R36, RZ, 0x3c, !PT ;  /* 0x0000002419007212 */ /* 0x000fc600078e3cff */
[----:B------:R-:W2:Y:S01]  /*17d0*/  LDL R16, [UR12] ;  /* 0x0000000cff107983 */ /* 0x000ea20008100800 */
[----:B------:R-:W-:Y:S02]  /*17e0*/  LOP3.LUT R31, R34, R37, RZ, 0x3c, !PT ;  /* 0x00000025221f7212 */ /* 0x000fe400078e3cff */
[----:B------:R-:W-:Y:S01]  /*17f0*/  LOP3.LUT R17, R17, R4, RZ, 0x3c, !PT ;  /* 0x0000000411117212 */ /* 0x000fe200078e3cff */
[----:B------:R-:W2:Y:S01]  /*1800*/  LDL R18, [UR14] ;  /* 0x0000000eff127983 */ /* 0x000ea20008100800 */
[----:B------:R-:W-:Y:S02]  /*1810*/  SHF.L.W.U32.HI R0, R0, 0x10, R0 ;  /* 0x0000001000007819 */ /* 0x000fe40000010e00 */
[----:B------:R-:W-:Y:S01]  /*1820*/  SHF.L.W.U32.HI R31, R31, 0x10, R31 ;  /* 0x000000101f1f7819 */ /* 0x000fe20000010e1f */
[----:B------:R-:W2:Y:S01]  /*1830*/  LDL R6, [UR18] ;  /* 0x00000012ff067983 */ /* 0x000ea20008100800 */
[----:B------:R-:W-:Y:S01]  /*1840*/  SHF.L.W.U32.HI R27, R17, 0x10, R17 ;  /* 0x00000010111b7819 */ /* 0x000fe20000010e11 */
[----:B------:R-:W-:-:S02]  /*1850*/  IMAD.IADD R28, R35, 0x1, R0 ;  /* 0x00000001231c7824 */ /* 0x000fc400078e0200 */
[----:B------:R-:W-:Y:S01]  /*1860*/  IMAD.IADD R25, R32, 0x1, R31 ;  /* 0x0000000120197824 */ /* 0x000fe200078e021f */
[----:B------:R-:W2:Y:S01]  /*1870*/  LDL R17, [UR13] ;  /* 0x0000000dff117983 */ /* 0x000ea20008100800 */
[----:B------:R-:W-:Y:S01]  /*1880*/  IMAD.IADD R29, R29, 0x1, R27 ;  /* 0x000000011d1d7824 */ /* 0x000fe200078e021b */
[----:B------:R-:W-:Y:S02]  /*1890*/  LOP3.LUT R19, R19, R28, RZ, 0x3c, !PT ;  /* 0x0000001c13137212 */ /* 0x000fe400078e3cff */
[----:B------:R-:W-:Y:S01]  /*18a0*/  LOP3.LUT R22, R26, R25, RZ, 0x3c, !PT ;  /* 0x000000191a167212 */ /* 0x000fe200078e3cff */
[----:B------:R-:W2:Y:S01]  /*18b0*/  LDL R11, [UR7] ;  /* 0x00000007ff0b7983 */ /* 0x000ea20008100800 */
[----:B------:R-:W-:Y:S02]  /*18c0*/  LOP3.LUT R30, R30, R29, RZ, 0x3c, !PT ;  /* 0x0000001d1e1e7212 */ /* 0x000fe400078e3cff */
[----:B------:R-:W-:Y:S02]  /*18d0*/  SHF.L.W.U32.HI R26, R19, 0x14, R19 ;  /* 0x00000014131a7819 */ /* 0x000fe40000010e13 */
[----:B------:R-:W-:Y:S01]  /*18e0*/  SHF.L.W.U32.HI R22, R22, 0x14, R22 ;  /* 0x0000001416167819 */ /* 0x000fe20000010e16 */
[----:B------:R-:W2:Y:S01]  /*18f0*/  LDL R19, [UR15] ;  /* 0x0000000fff137983 */ /* 0x000ea20008100800 */
[----:B------:R-:W-:-:S02]  /*1900*/  SHF.L.W.U32.HI R30, R30, 0x14, R30 ;  /* 0x000000141e1e7819 */ /* 0x000fc40000010e1e */
[----:B------:R-:W-:Y:S02]  /*1910*/  IADD3 R35, PT, PT, R36, R26, R5 ;  /* 0x0000001a24237210 */ /* 0x000fe40007ffe005 */
[----:B------:R-:W-:Y:S01]  /*1920*/  IADD3 R32, PT, PT, R37, R22, R7 ;  /* 0x0000001625207210 */ /* 0x000fe20007ffe007 */
[----:B------:R-:W2:Y:S01]  /*1930*/  LDL R5, [UR17] ;  /* 0x00000011ff057983 */ /* 0x000ea20008100800 */
[----:B------:R-:W-:-:S03]  /*1940*/  IADD3 R23, PT, PT, R4, R30, R23 ;  /* 0x0000001e04177210 */ /* 0x000fc60007ffe017 */
[----:B------:R-:W2:Y:S04]  /*1950*/  LDL R4, [UR16] ;  /* 0x00000010ff047983 */ /* 0x000ea80008100800 */
[----:B------:R-:W2:Y:S01]  /*1960*/  LDL R7, [UR19] ;  /* 0x00000013ff077983 */ /* 0x000ea20008100800 */
[----:B------:R-:W-:-:S04]  /*1970*/  LOP3.LUT R2, R2, R20, RZ, 0x3c, !PT ;  /* 0x0000001402027212 */ /* 0x000fc800078e3cff */
[----:B------:R-:W-:Y:S02]  /*1980*/  SHF.L.W.U32.HI R37, R2, 0x10, R2 ;  /* 0x0000001002257819 */ /* 0x000fe40000010e02 */
[----:B------:R-:W-:Y:S02]  /*1990*/  LOP3.LUT R27, R27, R23, RZ, 0x3c, !PT ;  /* 0x000000171b1b7212 */ /* 0x000fe400078e3cff */
[----:B------:R-:W-:Y:S01]  /*19a0*/  LOP3.LUT R0, R0, R35, RZ, 0x3c, !PT ;  /* 0x0000002300007212 */ /* 0x000fe200078e3cff */
[----:B------:R-:W-:Y:S01]  /*19b0*/  IMAD.IADD R24, R24, 0x1, R37 ;  /* 0x0000000118187824 */ /* 0x000fe200078e0225 */
[----:B------:R-:W-:Y:S02]  /*19c0*/  SHF.L.W.U32.HI R36, R27, 0x18, R27 ;  /* 0x000000181b247819 */ /* 0x000fe40000010e1b */
[----:B------:R-:W-:Y:S02]  /*19d0*/  SHF.L.W.U32.HI R27, R0, 0x18, R0 ;  /* 0x00000018001b7819 */ /* 0x000fe40000010e00 */
[----:B------:R-:W-:Y:S01]  /*19e0*/  LOP3.LUT R33, R33, R24, RZ, 0x3c, !PT ;  /* 0x0000001821217212 */ /* 0x000fe200078e3cff */
[----:B------:R-:W-:-:S03]  /*19f0*/  IMAD.IADD R29, R29, 0x1, R36 ;  /* 0x000000011d1d7824 */ /* 0x000fc600078e0224 */
[----:B------:R-:W-:Y:S01]  /*1a00*/  SHF.L.W.U32.HI R34, R33, 0x14, R33 ;  /* 0x0000001421227819 */ /* 0x000fe20000010e21 */
[----:B------:R-:W-:Y:S01]  /*1a10*/  IMAD.IADD R33, R28, 0x1, R27 ;  /* 0x000000011c217824 */ /* 0x000fe200078e021b */
        /* <DEDUP_REMOVED lines=12> */
[----:B------:R-:W-:Y:S02]  /*1ae0*/  LOP3.LUT R34, R34, R25, RZ, 0x3c, !PT ;  /* 0x0000001922227212 */ /* 0x000fe400078e3cff */
[----:B---3--:R-:W-:-:S04]  /*1af0*/  IADD3 R30, PT, PT, R26, R35, R12 ;  /* 0x000000231a1e7210 */ /* 0x008fc80007ffe00c */
[----:B------:R-:W-:Y:S02]  /*1b00*/  LOP3.LUT R2, R31, R30, RZ, 0x3c, !PT ;  /* 0x0000001e1f027212 */ /* 0x000fe400078e3cff */
[----:B----4-:R-:W-:Y:S02]  /*1b10*/  IADD3 R20, PT, PT, R28, R32, R14 ;  /* 0x000000201c147210 */ /* 0x010fe40007ffe00e */
[----:B------:R-:W-:Y:S02]  /*1b20*/  SHF.L.W.U32.HI R2, R2, 0x10, R2 ;  /* 0x0000001002027819 */ /* 0x000fe40000010e02 */
[----:B------:R-:W-:-:S03]  /*1b30*/  LOP3.LUT R31, R37, R20, RZ, 0x3c, !PT ;  /* 0x00000014251f7212 */ /* 0x000fc600078e3cff */
[----:B------:R-:W-:Y:S01]  /*1b40*/  IMAD.IADD R25, R25, 0x1, R2 ;  /* 0x0000000119197824 */ /* 0x000fe200078e0202 */
[----:B------:R-:W-:Y:S02]  /*1b50*/  SHF.L.W.U32.HI R24, R31, 0x10, R31 ;  /* 0x000000101f187819 */ /* 0x000fe40000010e1f */
[----:B------:R-:W-:Y:S02]  /*1b60*/  SHF.L.W.U32.HI R31, R22, 0x19, R22 ;  /* 0x00000019161f7819 */ /* 0x000fe40000010e16 */
[----:B------:R-:W-:Y:S01]  /*1b70*/  LOP3.LUT R22, R26, R25, RZ, 0x3c, !PT ;  /* 0x000000191a167212 */ /* 0x000fe200078e3cff */
[----:B------:R-:W-:-:S03]  /*1b80*/  IMAD.IADD R29, R29, 0x1, R24 ;  /* 0x000000011d1d7824 */ /* 0x000fc600078e0218 */
[----:B------:R-:W-:Y:S02]  /*1b90*/  SHF.L.W.U32.HI R22, R22, 0x14, R22 ;  /* 0x0000001416167819 */ /* 0x000fe40000010e16 */
[----:B------:R-:W-:Y:S02]  /*1ba0*/  LOP3.LUT R26, R28, R29, RZ, 0x3c, !PT ;  /* 0x0000001d1c1a7212 */ /* 0x000fe400078e3cff */
[----:B--2---:R-:W-:-:S04]  /*1bb0*/  IADD3 R32, PT, PT, R31, R21, R16 ;  /* 0x000000151f207210 */ /* 0x004fc80007ffe010 */
[----:B------:R-:W-:Y:S02]  /*1bc0*/  LOP3.LUT R36, R36, R32, RZ, 0x3c, !PT ;  /* 0x0000002024247212 */ /* 0x000fe400078e3cff */
[----:B------:R-:W-:Y:S02]  /*1bd0*/  IADD3 R35, PT, PT, R30, R22, R13 ;  /* 0x000000161e237210 */ /* 0x000fe40007ffe00d */
[----:B------:R-:W-:Y:S02]  /*1be0*/  SHF.L.W.U32.HI R26, R26, 0x14, R26 ;  /* 0x000000141a1a7819 */ /* 0x000fe40000010e1a */
[----:B------:R-:W-:Y:S02]  /*1bf0*/  SHF.L.W.U32.HI R30, R36, 0x10, R36 ;  /* 0x00000010241e7819 */ /* 0x000fe40000010e24 */
[----:B------:R-:W-:Y:S02]  /*1c00*/  SHF.L.W.U32.HI R28, R34, 0x19, R34 ;  /* 0x00000019221c7819 */ /* 0x000fe40000010e22 */
[----:B------:R-:W-:Y:S01]  /*1c10*/  IADD3 R37, PT, PT, R20, R26, R15 ;  /* 0x0000001a14257210 */ /* 0x000fe20007ffe00f */
[----:B------:R-:W-:Y:S01]  /*1c20*/  IMAD.IADD R20, R33, 0x1, R30 ;  /* 0x0000000121147824 */ /* 0x000fe200078e021e */
[----:B------:R-:W-:-:S04]  /*1c30*/  IADD3 R34, PT, PT, R28, R23, R18 ;  /* 0x000000171c227210 */ /* 0x000fc80007ffe012 */
[----:B------:R-:W-:Y:S02]  /*1c40*/  LOP3.LUT R23, R31, R20, RZ, 0x3c, !PT ;  /* 0x000000141f177212 */ /* 0x000fe400078e3cff */
[----:B------:R-:W-:Y:S02]  /*1c50*/  LOP3.LUT R21, R27, R34, RZ, 0x3c, !PT ;  /* 0x000000221b157212 */ /* 0x000fe400078e3cff */
[----:B------:R-:W-:Y:S01]  /*1c60*/  SHF.L.W.U32.HI R23, R23, 0x14, R23 ;  /* 0x0000001417177819 */ /* 0x000fe20000010e17 */
[----:B------:R0:W-:Y:S01]  /*1c70*/  STL.128 [R1], R12 ;  /* 0x0000000c01007387 */ /* 0x0001e20000100c00 */
[----:B------:R-:W-:Y:S02]  /*1c80*/  SHF.L.W.U32.HI R21, R21, 0x10, R21 ;  /* 0x0000001015157819 */ /* 0x000fe40000010e15 */
[----:B------:R-:W-:Y:S01]  /*1c90*/  IADD3 R31, PT, PT, R32, R23, R17 ;  /* 0x00000017201f7210 */ /* 0x000fe20007ffe011 */
[----:B------:R1:W-:Y:S04]  /*1ca0*/  STL.128 [R1+0x10], R16 ;  /* 0x0000101001007387 */ /* 0x0003e80000100c00 */
[----:B------:R-:W-:Y:S01]  /*1cb0*/  STL.128 [R1+0x30], R8 ;  /* 0x0000300801007387 */ /* 0x000fe20000100c00 */
[----:B------:R-:W-:-:S03]  /*1cc0*/  IMAD.IADD R27, R0, 0x1, R21 ;  /* 0x00000001001b7824 */ /* 0x000fc600078e0215 */
[----:B------:R2:W-:Y:S04]  /*1cd0*/  STL.128 [R1+0x20], R4 ;  /* 0x0000200401007387 */ /* 0x0005e80000100c00 */
[----:B0-----:R-:W3:Y:S01]  /*1ce0*/  LDL R14, [UR10] ;  /* 0x0000000aff0e7983 */ /* 0x001ee20008100800 */
[----:B------:R-:W-:-:S03]  /*1cf0*/  LOP3.LUT R0, R24, R37, RZ, 0x3c, !PT ;  /* 0x0000002518007212 */ /* 0x000fc600078e3cff */
[----:B-1----:R-:W4:Y:S01]  /*1d00*/  LDL R16, [UR12] ;  /* 0x0000000cff107983 */ /* 0x002f220008100800 */
[----:B------:R-:W-:-:S03]  /*1d10*/  LOP3.LUT R30, R30, R31, RZ, 0x3c, !PT ;  /* 0x0000001f1e1e7212 */ /* 0x000fc600078e3cff */
[----:B------:R-:W4:Y:S01]  /*1d20*/  LDL R12, [UR8] ;  /* 0x00000008ff0c7983 */ /* 0x000f220008100800 */
[----:B------:R-:W-:-:S03]  /*1d30*/  LOP3.LUT R24, R2, R35, RZ, 0x3c, !PT ;  /* 0x0000002302187212 */ /* 0x000fc600078e3cff */
[----:B------:R-:W4:Y:S04]  /*1d40*/  LDL R13, [UR9] ;  /* 0x00000009ff0d7983 */ /* 0x000f280008100800 */
[----:B------:R-:W4:Y:S01]  /*1d50*/  LDL R15, [UR11] ;  /* 0x0000000bff0f7983 */ /* 0x000f220008100800 */
[----:B------:R-:W-:Y:S02]  /*1d60*/  LOP3.LUT R28, R28, R27, RZ, 0x3c, !PT ;  /* 0x0000001b1c1c7212 */ /* 0x000fe400078e3cff */
[----:B------:R-:W-:Y:S01]  /*1d70*/  SHF.L.W.U32.HI R0, R0, 0x18, R0 ;  /* 0x0000001800007819 */ /* 0x000fe20000010e00 */
[----:B------:R-:W4:Y:S01]  /*1d80*/  LDL R18, [UR14] ;  /* 0x0000000eff127983 */ /* 0x000f220008100800 */
[----:B------:R-:W-:Y:S02]  /*1d90*/  SHF.L.W.U32.HI R33, R30, 0x18, R30 ;  /* 0x000000181e217819 */ /* 0x000fe40000010e1e */
[----:B------:R-:W-:Y:S01]  /*1da0*/  SHF.L.W.U32.HI R24, R24, 0x18, R24 ;  /* 0x0000001818187819 */ /* 0x000fe20000010e18 */
[----:B------:R-:W-:Y:S01]  /*1db0*/  IMAD.IADD R29, R29, 0x1, R0 ;  /* 0x000000011d1d7824 */ /* 0x000fe200078e0200 */
[----:B------:R-:W-:Y:S01]  /*1dc0*/  SHF.L.W.U32.HI R2, R28, 0x14, R28 ;  /* 0x000000141c027819 */ /* 0x000fe20000010e1c */
[----:B------:R-:W-:-:S02]  /*1dd0*/  IMAD.IADD R20, R20, 0x1, R33 ;  /* 0x0000000114147824 */ /* 0x000fc400078e0221 */
[----:B------:R-:W-:Y:S01]  /*1de0*/  IMAD.IADD R25, R25, 0x1, R24 ;  /* 0x0000000119197824 */ /* 0x000fe200078e0218 */
        /* <DEDUP_REMOVED lines=8> */
[----:B------:R-:W-:Y:S01]  /*1e70*/  SHF.L.W.U32.HI R30, R30, 0x18, R30 ;  /* 0x000000181e1e7819 */ /* 0x000fe20000010e1e */
[----:B------:R-:W4:Y:S01]  /*1e80*/  LDL R17, [UR13] ;  /* 0x0000000dff117983 */ /* 0x000f220008100800 */
[----:B--2---:R-:W-:Y:S02]  /*1e90*/  IADD3 R4, PT, PT, R23, R35, R4 ;  /* 0x0000002317047210 */ /* 0x004fe40007ffe004 */
[----:B------:R-:W-:Y:S02]  /*1ea0*/  IADD3 R6, PT, PT, R22, R37, R6 ;  /* 0x0000002516067210 */ /* 0x000fe40007ffe006 */
[----:B------:R-:W-:Y:S01]  /*1eb0*/  IADD3 R28, PT, PT, R21, R19, R10 ;  /* 0x00000013151c7210 */ /* 0x000fe20007ffe00a */
[----:B------:R-:W-:Y:S01]  /*1ec0*/  IMAD.IADD R19, R27, 0x1, R30 ;  /* 0x000000011b137824 */ /* 0x000fe200078e021e */
[----:B------:R-:W-:-:S02]  /*1ed0*/  LOP3.LUT R27, R30, R4, RZ, 0x3c, !PT ;  /* 0x000000041e1b7212 */ /* 0x000fc400078e3cff */
[----:B------:R-:W-:Y:S02]  /*1ee0*/  LOP3.LUT R24, R24, R6, RZ, 0x3c, !PT ;  /* 0x0000000618187212 */ /* 0x000fe400078e3cff */
[----:B------:R-:W-:Y:S02]  /*1ef0*/  SHF.L.W.U32.HI R27, R27, 0x10, R27 ;  /* 0x000000101b1b7819 */ /* 0x000fe40000010e1b */
[----:B------:R-:W-:Y:S02]  /*1f00*/  SHF.L.W.U32.HI R24, R24, 0x10, R24 ;  /* 0x0000001018187819 */ /* 0x000fe40000010e18 */
[----:B------:R-:W-:Y:S01]  /*1f10*/  LOP3.LUT R10, R33, R28, RZ, 0x3c, !PT ;  /* 0x0000001c210a7212 */ /* 0x000fe200078e3cff */
[----:B------:R-:W-:Y:S02]  /*1f20*/  IMAD.IADD R26, R20, 0x1, R27 ;  /* 0x00000001141a7824 */ /* 0x000fe400078e021b */
[----:B------:R-:W-:Y:S01]  /*1f30*/  IMAD.IADD R33, R19, 0x1, R24 ;  /* 0x0000000113217824 */ /* 0x000fe200078e0218 */
[----:B------:R-:W-:Y:S01]  /*1f40*/  SHF.L.W.U32.HI R10, R10, 0x10, R10 ;  /* 0x000000100a0a7819 */ /* 0x000fe20000010e0a */
[----:B------:R-:W2:Y:S01]  /*1f50*/  LDL R20, [UR4] ;  /* 0x00000004ff147983 */ /* 0x000ea20008100800 */
[----:B------:R-:W-:-:S02]  /*1f60*/  LOP3.LUT R34, R2, R19, RZ, 0x3c, !PT ;  /* 0x0000001302227212 */ /* 0x000fc400078e3cff */
[----:B------:R-:W-:Y:S01]  /*1f70*/  LOP3.LUT R23, R23, R26, RZ, 0x3c, !PT ;  /* 0x0000001a17177212 */ /* 0x000fe200078e3cff */
[----:B------:R-:W2:Y:S01]  /*1f80*/  LDL R19, [UR15] ;  /* 0x0000000fff137983 */ /* 0x000ea20008100800 */
[----:B------:R-:W-:Y:S01]  /*1f90*/  LOP3.LUT R22, R22, R33, RZ, 0x3c, !PT ;  /* 0x0000002116167212 */ /* 0x000fe200078e3cff */
[----:B------:R-:W-:Y:S01]  /*1fa0*/  IMAD.IADD R2, R29, 0x1, R10 ;  /* 0x000000011d027824 */ /* 0x000fe200078e020a */
[----:B------:R-:W-:Y:S02]  /*1fb0*/  SHF.L.W.U32.HI R30, R23, 0x14, R23 ;  /* 0x00000014171e7819 */ /* 0x000fe40000010e17 */
[----:B------:R-:W-:Y:S01]  /*1fc0*/  SHF.L.W.U32.HI R29, R22, 0x14, R22 ;  /* 0x00000014161d7819 */ /* 0x000fe20000010e16 */
[----:B------:R-:W2:Y:S01]  /*1fd0*/  LDL R23, [UR7] ;  /* 0x00000007ff177983 */ /* 0x000ea20008100800 */
[----:B------:R-:W-:Y:S02]  /*1fe0*/  IADD3 R35, PT, PT, R4, R30, R5 ;  /* 0x0000001e04237210 */ /* 0x000fe40007ffe005 */
[----:B------:R-:W-:Y:S01]  /*1ff0*/  IADD3 R37, PT, PT, R6, R29, R7 ;  /* 0x0000001d06257210 */ /* 0x000fe20007ffe007 */
[----:B------:R-:W2:Y:S01]  /*2000*/  LDL R4, [UR16] ;  /* 0x00000010ff047983 */ /* 0x000ea20008100800 */
[----:B------:R-:W-:-:S03]  /*2010*/  LOP3.LUT R21, R21, R2, RZ, 0x3c, !PT ;  /* 0x0000000215157212 */ /* 0x000fc600078e3cff */
[----:B------:R-:W2:Y:S04]  /*2020*/  LDL R6, [UR18] ;  /* 0x00000012ff067983 */ /* 0x000ea80008100800 */
[----:B------:R-:W2:Y:S01]  /*2030*/  LDL R22, [UR6] ;  /* 0x00000006ff167983 */ /* 0x000ea20008100800 */
[----:B------:R-:W-:-:S03]  /*2040*/  SHF.L.W.U32.HI R32, R21, 0x14, R21 ;  /* 0x0000001415207819 */ /* 0x000fc60000010e15 */
[----:B------:R-:W2:Y:S04]  /*2050*/  LDL R5, [UR17] ;  /* 0x00000011ff057983 */ /* 0x000ea80008100800 */
[----:B------:R-:W2:Y:S04]  /*2060*/  LDL R7, [UR19] ;  /* 0x00000013ff077983 */ /* 0x000ea80008100800 */
[----:B------:R-:W2:Y:S01]  /*2070*/  LDL R21, [UR5] ;  /* 0x00000005ff157983 */ /* 0x000ea20008100800 */
[----:B------:R-:W-:-:S04]  /*2080*/  SHF.L.W.U32.HI R34, R34, 0x19, R34 ;  /* 0x0000001922227819 */ /* 0x000fc80000010e22 */
[----:B------:R-:W-:-:S04]  /*2090*/  IADD3 R8, PT, PT, R34, R31, R8 ;  /* 0x0000001f22087210 */ /* 0x000fc80007ffe008 */
[----:B------:R-:W-:-:S04]  /*20a0*/  LOP3.LUT R0, R0, R8, RZ, 0x3c, !PT ;  /* 0x0000000800007212 */ /* 0x000fc800078e3cff */
[----:B------:R-:W-:Y:S02]  /*20b0*/  SHF.L.W.U32.HI R0, R0, 0x10, R0 ;  /* 0x0000001000007819 */ /* 0x000fe40000010e00 */
[----:B------:R-:W-:-:S03]  /*20c0*/  LOP3.LUT R27, R27, R35, RZ, 0x3c, !PT ;  /* 0x000000231b1b7212 */ /* 0x000fc600078e3cff */
[----:B------:R-:W-:Y:S01]  /*20d0*/  IMAD.IADD R25, R25, 0x1, R0 ;  /* 0x0000000119197824 */ /* 0x000fe200078e0200 */
[----:B------:R-:W-:Y:S02]  /*20e0*/  IADD3 R11, PT, PT, R28, R32, R11 ;  /* 0x000000201c0b7210 */ /* 0x000fe40007ffe00b */
[----:B------:R-:W-:Y:S02]  /*20f0*/  LOP3.LUT R24, R24, R37, RZ, 0x3c, !PT ;  /* 0x0000002518187212 */ /* 0x000fe400078e3cff */
[----:B------:R-:W-:Y:S02]  /*2100*/  LOP3.LUT R34, R34, R25, RZ, 0x3c, !PT ;  /* 0x0000001922227212 */ /* 0x000fe400078e3cff */
[----:B------:R-:W-:Y:S02]  /*2110*/  SHF.L.W.U32.HI R27, R27, 0x18, R27 ;  /* 0x000000181b1b7819 */ /* 0x000fe40000010e1b */
[----:B------:R-:W-:Y:S02]  /*2120*/  LOP3.LUT R31, R10, R11, RZ, 0x3c, !PT ;  /* 0x0000000b0a1f7212 */ /* 0x000fe400078e3cff */
[----:B------:R-:W-:Y:S01]  /*2130*/  SHF.L.W.U32.HI R24, R24, 0x18, R24 ;  /* 0x0000001818187819 */ /* 0x000fe20000010e18 */
[----:B------:R-:W-:Y:S01]  /*2140*/  IMAD.IADD R26, R26, 0x1, R27 ;  /* 0x000000011a1a7824 */ /* 0x000fe200078e021b */
[----:B------:R-:W-:-:S02]  /*2150*/  SHF.L.W.U32.HI R10, R34, 0x14, R34 ;  /* 0x00000014220a7819 */ /* 0x000fc40000010e22 */
[----:B------:R-:W-:Y:S01]  /*2160*/  SHF.L.W.U32.HI R31, R31, 0x18, R31 ;  /* 0x000000181f1f7819 */ /* 0x000fe20000010e1f */
[----:B------:R-:W-:Y:S01]  /*2170*/  IMAD.IADD R34, R33, 0x1, R24 ;  /* 0x0000000121227824 */ /* 0x000fe200078e0218 */
[----:B------:R-:W-:Y:S02]  /*2180*/  IADD3 R8, PT, PT, R8, R10, R9 ;  /* 0x0000000a08087210 */ /* 0x000fe40007ffe009 */
[----:B------:R-:W-:Y:S01]  /*2190*/  LOP3.LUT R30, R30, R26, RZ, 0x3c, !PT ;  /* 0x0000001a1e1e7212 */ /* 0x000fe200078e3cff */
[----:B------:R-:W-:Y:S01]  /*21a0*/  IMAD.IADD R28, R2, 0x1, R31 ;  /* 0x00000001021c7824 */ /* 0x000fe200078e021f */
[----:B------:R-:W-:Y:S02]  /*21b0*/  LOP3.LUT R9, R29, R34, RZ, 0x3c, !PT ;  /* 0x000000221d097212 */ /* 0x000fe400078e3cff */
[----:B------:R-:W-:Y:S02]  /*21c0*/  LOP3.LUT R2, R0, R8, RZ, 0x3c, !PT ;  /* 0x0000000800027212 */ /* 0x000fe400078e3cff */
[----:B------:R-:W-:-:S02]  /*21d0*/  SHF.L.W.U32.HI R0, R30, 0x19, R30 ;  /* 0x000000191e007819 */ /* 0x000fc40000010e1e */
[----:B------:R-:W-:Y:S02]  /*21e0*/  LOP3.LUT R32, R32, R28, RZ, 0x3c, !PT ;  /* 0x0000001c20207212 */ /* 0x000fe400078e3cff */
[----:B------:R-:W-:Y:S02]  /*21f0*/  SHF.L.W.U32.HI R9, R9, 0x19, R9 ;  /* 0x0000001909097819 */ /* 0x000fe40000010e09 */
[----:B------:R-:W-:Y:S02]  /*2200*/  SHF.L.W.U32.HI R29, R2, 0x18, R2 ;  /* 0x00000018021d7819 */ /* 0x000fe40000010e02 */
[----:B------:R-:W-:-:S03]  /*2210*/  SHF.L.W.U32.HI R32, R32, 0x19, R32 ;  /* 0x0000001920207819 */ /* 0x000fc60000010e20 */
[----:B------:R-:W-:-:S05]  /*2220*/  IMAD.IADD R25, R25, 0x1, R29 ;  /* 0x0000000119197824 */ /* 0x000fca00078e021d */
[----:B------:R-:W-:Y:S02]  /*2230*/  LOP3.LUT R10, R10, R25, RZ, 0x3c, !PT ;  /* 0x000000190a0a7212 */ /* 0x000fe400078e3cff */
[----:B---3--:R-:W-:Y:S02]  /*2240*/  IADD3 R2, PT, PT, R0, R37, R14 ;  /* 0x0000002500027210 */ /* 0x008fe40007ffe00e */
[----:B----4-:R-:W-:Y:S02]  /*2250*/  IADD3 R8, PT, PT, R9, R8, R16 ;  /* 0x0000000809087210 */ /* 0x010fe40007ffe010 */
[----:B------:R-:W-:Y:S02]  /*2260*/  LOP3.LUT R29, R29, R2, RZ, 0x3c, !PT ;  /* 0x000000021d1d7212 */ /* 0x000fe400078e3cff */
[----:B------:R-:W-:Y:S01]  /*2270*/  IADD3 R35, PT, PT, R32, R35, R12 ;  /* 0x0000002320237210 */ /* 0x000fe20007ffe00c */
[----:B------:R0:W-:Y:S02]  /*2280*/  STL.128 [R1], R12 ;  /* 0x0000000c01007387 */ /* 0x0001e40000100c00 */
[----:B0-----:R-:W-:-:S02]  /*2290*/  LOP3.LUT R14, R31, R8, RZ, 0x3c, !PT ;  /* 0x000000081f0e7212 */ /* 0x001fc400078e3cff */
[----:B------:R-:W-:Y:S02]  /*22a0*/  SHF.L.W.U32.HI R31, R29, 0x10, R29 ;  /* 0x000000101d1f7819 */ /* 0x000fe40000010e1d */
[----:B------:R-:W-:Y:S02]  /*22b0*/  LOP3.LUT R12, R24, R35, RZ, 0x3c, !PT ;  /* 0x00000023180c7212 */ /* 0x000fe400078e3cff */
[----:B------:R-:W-:Y:S01]  /*22c0*/  SHF.L.W.U32.HI R14, R14, 0x10, R14 ;  /* 0x000000100e0e7819 */ /* 0x000fe20000010e0e */
[----:B------:R-:W-:Y:S01]  /*22d0*/  IMAD.IADD R29, R28, 0x1, R31 ;  /* 0x000000011c1d7824 */ /* 0x000fe200078e021f */
[----:B------:R-:W-:Y:S02]  /*22e0*/  SHF.L.W.U32.HI R24, R10, 0x19, R10 ;  /* 0x000000190a187819 */ /* 0x000fe40000010e0a */
[----:B------:R-:W-:Y:S01]  /*22f0*/  SHF.L.W.U32.HI R12, R12, 0x10, R12 ;  /* 0x000000100c0c7819 */ /* 0x000fe20000010e0c */
[----:B------:R-:W-:Y:S01]  /*2300*/  IMAD.IADD R10, R26, 0x1, R14 ;  /* 0x000000011a0a7824 */ /* 0x000fe200078e020e */
[----:B------:R-:W-:-:S02]  /*2310*/  IADD3 R28, PT, PT, R24, R11, R18 ;  /* 0x0000000b181c7210 */ /* 0x000fc40007ffe012 */
[----:B------:R-:W-:Y:S01]  /*2320*/  LOP3.LUT R0, R0, R29, RZ, 0x3c, !PT ;  /* 0x0000001d00007212 */ /* 0x000fe200078e3cff */
[----:B------:R-:W-:Y:S01]  /*2330*/  IMAD.IADD R25, R25, 0x1, R12 ;  /* 0x0000000119197824 */ /* 0x000fe200078e020c */
[----:B------:R-:W-:Y:S02]  /*2340*/  LOP3.LUT R9, R9, R10, RZ, 0x3c, !PT ;  /* 0x0000000a09097212 */ /* 0x000fe400078e3cff */
[----:B------:R-:W-:Y:S02]  /*2350*/  LOP3.LUT R27, R27, R28, RZ, 0x3c, !PT ;  /* 0x0000001c1b1b7212 */ /* 0x000fe400078e3cff */
[----:B------:R-:W-:Y:S02]  /*2360*/  SHF.L.W.U32.HI R0, R0, 0x14, R0 ;  /* 0x0000001400007819 */ /* 0x000fe40000010e00 */
[----:B------:R-:W-:Y:S02]  /*2370*/  LOP3.LUT R32, R32, R25, RZ, 0x3c, !PT ;  /* 0x0000001920207212 */ /* 0x000fe400078e3cff */
[----:B------:R-:W-:-:S02]  /*2380*/  SHF.L.W.U32.HI R30, R9, 0x14, R9 ;  /* 0x00000014091e7819 */ /* 0x000fc40000010e09 */
[----:B------:R-:W-:Y:S02]  /*2390*/  SHF.L.W.U32.HI R9, R27, 0x10, R27 ;  /* 0x000000101b097819 */ /* 0x000fe40000010e1b */
[----:B------:R-:W-:Y:S02]  /*23a0*/  IADD3 R2, PT, PT, R2, R0, R15 ;  /* 0x0000000002027210 */ /* 0x000fe40007ffe00f */
[----:B------:R-:W-:Y:S02]  /*23b0*/  SHF.L.W.U32.HI R32, R32, 0x14, R32 ;  /* 0x0000001420207819 */ /* 0x000fe40000010e20 */
[----:B------:R-:W-:Y:S01]  /*23c0*/  IADD3 R15, PT, PT, R8, R30, R17 ;  /* 0x0000001e080f7210 */ /* 0x000fe20007ffe011 */
[----:B------:R-:W-:Y:S01]  /*23d0*/  IMAD.IADD R11, R34, 0x1, R9 ;  /* 0x00000001220b7824 */ /* 0x000fe200078e0209 */
[----:B------:R-:W-:Y:S02]  /*23e0*/  LOP3.LUT R26, R31, R2, RZ, 0x3c, !PT ;  /* 0x000000021f1a7212 */ /* 0x000fe400078e3cff */
[----:B------:R-:W-:-:S02]  /*23f0*/  IADD3 R35, PT, PT, R35, R32, R13 ;  /* 0x0000002023237210 */ /* 0x000fc40007ffe00d */
[----:B------:R-:W-:Y:S02]  /*2400*/  LOP3.LUT R14, R14, R15, RZ, 0x3c, !PT ;  /* 0x0000000f0e0e7212 */ /* 0x000fe400078e3cff */
[----:B------:R-:W-:Y:S02]  /*2410*/  SHF.L.W.U32.HI R26, R26, 0x18, R26 ;  /* 0x000000181a1a7819 */ /* 0x000fe40000010e1a */
[----:B------:R-:W-:Y:S02]  /*2420*/  LOP3.LUT R13, R24, R11, RZ, 0x3c, !PT ;  /* 0x0000000b180d7212 */ /* 0x000fe400078e3cff */
[----:B------:R-:W-:Y:S02]  /*2430*/  LOP3.LUT R12, R12, R35, RZ, 0x3c, !PT ;  /* 0x000000230c0c7212 */ /* 0x000fe400078e3cff */
[----:B------:R-:W-:Y:S01]  /*2440*/  SHF.L.W.U32.HI R33, R14, 0x18, R14 ;  /* 0x000000180e217819 */ /* 0x000fe20000010e0e */
[----:B------:R-:W-:Y:S01]  /*2450*/  IMAD.IADD R27, R29, 0x1, R26 ;  /* 0x000000011d1b7824 */ /* 0x000fe200078e021a */
[----:B------:R-:W-:-:S02]  /*2460*/  SHF.L.W.U32.HI R13, R13, 0x14, R13 ;  /* 0x000000140d0d7819 */ /* 0x000fc40000010e0d */
[----:B------:R-:W-:Y:S01]  /*2470*/  SHF.L.W.U32.HI R34, R12, 0x18, R12 ;  /* 0x000000180c227819 */ /* 0x000fe20000010e0c */
[----:B------:R-:W-:Y:S01]  /*2480*/  IMAD.IADD R29, R10, 0x1, R33 ;  /* 0x000000010a1d7824 */ /* 0x000fe200078e0221 */
[----:B--2---:R-:W-:Y:S02]  /*2490*/  IADD3 R24, PT, PT, R28, R13, R19 ;  /* 0x0000000d1c187210 */ /* 0x004fe40007ffe013 */
[----:B------:R-:W-:Y:S01]  /*24a0*/  LOP3.LUT R0, R0, R27, RZ, 0x3c, !PT ;  /* 0x0000001b00007212 */ /* 0x000fe200078e3cff */
[----:B------:R-:W-:Y:S01]  /*24b0*/  IMAD.IADD R25, R25, 0x1, R34 ;  /* 0x0000000119197824 */ /* 0x000fe200078e0222 */
[----:B------:R-:W-:Y:S02]  /*24c0*/  LOP3.LUT R30, R30, R29, RZ, 0x3c, !PT ;  /* 0x0000001d1e1e7212 */ /* 0x000fe400078e3cff */
[----:B------:R-:W-:Y:S02]  /*24d0*/  LOP3.LUT R9, R9, R24, RZ, 0x3c, !PT ;  /* 0x0000001809097212 */ /* 0x000fe400078e3cff */
[----:B------:R-:W-:-:S02]  /*24e0*/  LOP3.LUT R32, R32, R25, RZ, 0x3c, !PT ;  /* 0x0000001920207212 */ /* 0x000fc400078e3cff */
[----:B------:R-:W-:Y:S02]  /*24f0*/  SHF.L.W.U32.HI R31, R0, 0x19, R0 ;  /* 0x00000019001f7819 */ /* 0x000fe40000010e00 */
[----:B------:R-:W-:Y:S02]  /*2500*/  SHF.L.W.U32.HI R37, R30, 0x19, R30 ;  /* 0x000000191e257819 */ /* 0x000fe40000010e1e */
[----:B------:R-:W-:Y:S02]  /*2510*/  SHF.L.W.U32.HI R0, R9, 0x18, R9 ;  /* 0x0000001809007819 */ /* 0x000fe40000010e09 */
[----:B------:R-:W-:Y:S02]  /*2520*/  SHF.L.W.U32.HI R32, R32, 0x19, R32 ;  /* 0x0000001920207819 */ /* 0x000fe40000010e20 */
[----:B------:R-:W-:Y:S02]  /*2530*/  IADD3 R12, PT, PT, R31, R35, R4 ;  /* 0x000000231f0c7210 */ /* 0x000fe40007ffe004 */
[----:B------:R-:W-:Y:S01]  /*2540*/  IADD3 R14, PT, PT, R37, R2, R6 ;  /* 0x00000002250e7210 */ /* 0x000fe20007ffe006 */
[----:B------:R0:W-:Y:S01]  /*2550*/  STL.128 [R1+0x10], R16 ;  /* 0x0000101001007387 */ /* 0x0001e20000100c00 */
[----:B------:R-:W-:-:S02]  /*2560*/  IADD3 R24, PT, PT, R32, R24, R22 ;  /* 0x0000001820187210 */ /* 0x000fc40007ffe016 */
[----:B------:R-:W-:Y:S01]  /*2570*/  LOP3.LUT R2, R34, R14, RZ, 0x3c, !PT ;  /* 0x0000000e22027212 */ /* 0x000fe200078e3cff */
[----:B------:R-:W-:Y:S01]  /*2580*/  STL.128 [R1+0x20], R4 ;  /* 0x0000200401007387 */ /* 0x000fe20000100c00 */
[----:B------:R-:W-:Y:S02]  /*2590*/  LOP3.LUT R28, R33, R24, RZ, 0x3c, !PT ;  /* 0x00000018211c7212 */ /* 0x000fe400078e3cff */
[----:B------:R-:W-:Y:S01]  /*25a0*/  SHF.L.W.U32.HI R2, R2, 0x10, R2 ;  /* 0x0000001002027819 */ /* 0x000fe20000010e02 */
[----:B------:R1:W-:Y:S01]  /*25b0*/  STL.128 [R1+0x30], R20 ;  /* 0x0000301401007387 */ /* 0x0003e20000100c00 */
[----:B0-----:R-:W-:Y:S01]  /*25c0*/  IMAD.IADD R16, R11, 0x1, R0 ;  /* 0x000000010b107824 */ /* 0x001fe200078e0200 */
[----:B------:R-:W-:Y:S02]  /*25d0*/  LOP3.LUT R0, R0, R12, RZ, 0x3c, !PT ;  /* 0x0000000c00007212 */ /* 0x000fe400078e3cff */
[----:B------:R-:W2:Y:S02]  /*25e0*/  LDL R8, [UR8] ;  /* 0x00000008ff087983 */ /* 0x000ea40008100800 */
[----:B------:R-:W-:-:S02]  /*25f0*/  SHF.L.W.U32.HI R0, R0, 0x10, R0 ;  /* 0x0000001000007819 */ /* 0x000fc40000010e00 */
[----:B------:R-:W3:Y:S01]  /*2600*/  LDL R10, [UR10] ;  /* 0x0000000aff0a7983 */ /* 0x000ee20008100800 */
[----:B------:R-:W-:Y:S01]  /*2610*/  SHF.L.W.U32.HI R28, R28, 0x10, R28 ;  /* 0x000000101c1c7819 */ /* 0x000fe20000010e1c */
[----:B-1----:R-:W-:Y:S02]  /*2620*/  IMAD.IADD R22, R16, 0x1, R2 ;  /* 0x0000000110167824 */ /* 0x002fe400078e0202 */
[----:B------:R-:W-:Y:S01]  /*2630*/  IMAD.IADD R29, R29, 0x1, R0 ;  /* 0x000000011d1d7824 */ /* 0x000fe200078e0200 */
[----:B------:R-:W-:Y:S01]  /*2640*/  LOP3.LUT R13, R13, R16, RZ, 0x3c, !PT ;  /* 0x000000100d0d7212 */ /* 0x000fe200078e3cff */
[----:B------:R-:W-:Y:S01]  /*2650*/  IMAD.IADD R30, R27, 0x1, R28 ;  /* 0x000000011b1e7824 */ /* 0x000fe200078e021c */
[----:B------:R-:W-:Y:S01]  /*2660*/  LOP3.LUT R27, R37, R22, RZ, 0x3c, !PT ;  /* 0x00000016251b7212 */ /* 0x000fe200078e3cff */
[----:B------:R-:W4:Y:S01]  /*2670*/  LDL R9, [UR9] ;  /* 0x00000009ff097983 */ /* 0x000f220008100800 */
[----:B------:R-:W-:Y:S02]  /*2680*/  LOP3.LUT R31, R31, R29, RZ, 0x3c, !PT ;  /* 0x0000001d1f1f7212 */ /* 0x000fe400078e3cff */
[----:B------:R-:W-:Y:S01]  /*2690*/  SHF.L.W.U32.HI R27, R27, 0x14, R27 ;  /* 0x000000141b1b7819 */ /* 0x000fe20000010e1b */
[----:B------:R-:W4:Y:S01]  /*26a0*/  LDL R11, [UR11] ;  /* 0x0000000bff0b7983 */ /* 0x000f220008100800 */
[----:B------:R-:W-:-:S02]  /*26b0*/  SHF.L.W.U32.HI R31, R31, 0x14, R31 ;  /* 0x000000141f1f7819 */ /* 0x000fc40000010e1f */
[----:B------:R-:W-:Y:S01]  /*26c0*/  SHF.L.W.U32.HI R33, R13, 0x19, R13 ;  /* 0x000000190d217819 */ /* 0x000fe20000010e0d */
[----:B------:R-:W4:Y:S01]  /*26d0*/  LDL R16, [UR12] ;  /* 0x0000000cff107983 */ /* 0x000f220008100800 */
[----:B------:R-:W-:Y:S02]  /*26e0*/  IADD3 R35, PT, PT, R12, R31, R5 ;  /* 0x0000001f0c237210 */ /* 0x000fe40007ffe005 */
[----:B------:R-:W-:Y:S01]  /*26f0*/  IADD3 R37, PT, PT, R14, R27, R7 ;  /* 0x0000001b0e257210 */ /* 0x000fe20007ffe007 */
[----:B------:R-:W4:Y:S01]  /*2700*/  LDL R17, [UR13] ;  /* 0x0000000dff117983 */ /* 0x000f220008100800 */
[----:B------:R-:W-:-:S03]  /*2710*/  IADD3 R20, PT, PT, R33, R15, R20 ;  /* 0x0000000f21147210 */ /* 0x000fc60007ffe014 */
[----:B------:R-:W4:Y:S04]  /*2720*/  LDL R18, [UR14] ;  /* 0x0000000eff127983 */ /* 0x000f280008100800 */
        /* <DEDUP_REMOVED lines=12> */
[----:B------:R-:W-:Y:S02]  /*27f0*/  SHF.L.W.U32.HI R26, R26, 0x10, R26 ;  /* 0x000000101a1a7819 */ /* 0x000fe40000010e1a */
[----:B------:R-:W-:-:S04]  /*2800*/  IADD3 R23, PT, PT, R24, R32, R23 ;  /* 0x0000002018177210 */ /* 0x000fc80007ffe017 */
[----:B------:R-:W-:Y:S01]  /*2810*/  LOP3.LUT R28, R28, R23, RZ, 0x3c, !PT ;  /* 0x000000171c1c7212 */ /* 0x000fe200078e3cff */
[----:B------:R-:W-:Y:S01]  /*2820*/  IMAD.IADD R24, R25, 0x1, R26 ;  /* 0x0000000119187824 */ /* 0x000fe200078e021a */
[----:B------:R-:W-:Y:S02]  /*2830*/  LOP3.LUT R0, R0, R35, RZ, 0x3c, !PT ;  /* 0x0000002300007212 */ /* 0x000fe400078e3cff */
        /* <DEDUP_REMOVED lines=8> */
[----:B------:R-:W-:Y:S02]  /*28c0*/  LOP3.LUT R31, R31, R36, RZ, 0x3c, !PT ;  /* 0x000000241f1f7212 */ /* 0x000fe400078e3cff */
[----:B------:R-:W-:Y:S02]  /*28d0*/  SHF.L.W.U32.HI R29, R29, 0x19, R29 ;  /* 0x000000191d1d7819 */ /* 0x000fe40000010e1d */
[----:B------:R-:W-:Y:S02]  /*28e0*/  LOP3.LUT R21, R2, R37, RZ, 0x3c, !PT ;  /* 0x0000002502157212 */ /* 0x000fe400078e3cff */
[----:B------:R-:W-:-:S02]  /*28f0*/  LOP3.LUT R26, R26, R33, RZ, 0x3c, !PT ;  /* 0x000000211a1a7212 */ /* 0x000fc400078e3cff */
[----:B------:R-:W-:Y:S02]  /*2900*/  SHF.L.W.U32.HI R31, R31, 0x19, R31 ;  /* 0x000000191f1f7819 */ /* 0x000fe40000010e1f */
[----:B------:R-:W-:-:S05]  /*2910*/  SHF.L.W.U32.HI R21, R21, 0x18, R21 ;  /* 0x0000001815157819 */ /* 0x000fca0000010e15 */
[----:B------:R-:W-:Y:S01]  /*2920*/  IMAD.IADD R0, R22, 0x1, R21 ;  /* 0x0000000116007824 */ /* 0x000fe200078e0215 */
[----:B--2---:R-:W-:Y:S02]  /*2930*/  IADD3 R32, PT, PT, R29, R35, R8 ;  /* 0x000000231d207210 */ /* 0x004fe40007ffe008 */
[----:B------:R-:W-:Y:S02]  /*2940*/  SHF.L.W.U32.HI R35, R26, 0x18, R26 ;  /* 0x000000181a237819 */ /* 0x000fe40000010e1a */
[----:B---3--:R-:W-:-:S03]  /*2950*/  IADD3 R2, PT, PT, R31, R37, R10 ;  /* 0x000000251f027210 */ /* 0x008fc60007ffe00a */
[----:B------:R-:W-:Y:S01]  /*2960*/  IMAD.IADD R20, R24, 0x1, R35 ;  /* 0x0000000118147824 */ /* 0x000fe200078e0223 */
[----:B------:R-:W-:-:S04]  /*2970*/  LOP3.LUT R22, R35, R2, RZ, 0x3c, !PT ;  /* 0x0000000223167212 */ /* 0x000fc800078e3cff */
[----:B------:R-:W-:Y:S02]  /*2980*/  LOP3.LUT R25, R25, R20, RZ, 0x3c, !PT ;  /* 0x0000001419197212 */ /* 0x000fe400078e3cff */
[----:B------:R-:W-:Y:S02]  /*2990*/  SHF.L.W.U32.HI R22, R22, 0x10, R22 ;  /* 0x0000001016167819 */ /* 0x000fe40000010e16 */
[----:B------:R-:W-:Y:S02]  /*29a0*/  LOP3.LUT R24, R27, R0, RZ, 0x3c, !PT ;  /* 0x000000001b187212 */ /* 0x000fe400078e3cff */
[----:B------:R-:W-:Y:S01]  /*29b0*/  SHF.L.W.U32.HI R25, R25, 0x19, R25 ;  /* 0x0000001919197819 */ /* 0x000fe20000010e19 */
[----:B------:R-:W-:Y:S01]  /*29c0*/  IMAD.IADD R30, R30, 0x1, R22 ;  /* 0x000000011e1e7824 */ /* 0x000fe200078e0216 */
[----:B----4-:R0:W-:Y:S01]  /*29d0*/  STL.128 [R1], R8 ;  /* 0x0000000801007387 */ /* 0x0101e20000100c00 */
[----:B------:R-:W-:-:S04]  /*29e0*/  SHF.L.W.U32.HI R24, R24, 0x19, R24 ;  /* 0x0000001918187819 */ /* 0x000fc80000010e18 */
[----:B------:R-:W-:Y:S02]  /*29f0*/  IADD3 R33, PT, PT, R24, R33, R16 ;  /* 0x0000002118217210 */ /* 0x000fe40007ffe010 */
[----:B------:R-:W-:Y:S01]  /*2a00*/  IADD3 R26, PT, PT, R25, R23, R18 ;  /* 0x00000017191a7210 */ /* 0x000fe20007ffe012 */
[----:B------:R1:W-:Y:S03]  /*2a10*/  STL.128 [R1+0x10], R16 ;  /* 0x0000101001007387 */ /* 0x0003e60000100c00 */
[----:B------:R-:W-:Y:S02]  /*2a20*/  LOP3.LUT R27, R28, R26, RZ, 0x3c, !PT ;  /* 0x0000001a1c1b7212 */ /* 0x000fe400078e3cff */
[----:B0-----:R-:W-:Y:S02]  /*2a30*/  LOP3.LUT R10, R31, R30, RZ, 0x3c, !PT ;  /* 0x0000001e1f0a7212 */ /* 0x001fe400078e3cff */
[----:B------:R-:W-:-:S02]  /*2a40*/  LOP3.LUT R23, R34, R33, RZ, 0x3c, !PT ;  /* 0x0000002122177212 */ /* 0x000fc400078e3cff */
[----:B------:R-:W-:Y:S01]  /*2a50*/  SHF.L.W.U32.HI R10, R10, 0x14, R10 ;  /* 0x000000140a0a7819 */ /* 0x000fe20000010e0a */
[----:B------:R0:W-:Y:S01]  /*2a60*/  STL.128 [R1+0x20], R4 ;  /* 0x0000200401007387 */ /* 0x0001e20000100c00 */
[----:B------:R-:W-:Y:S02]  /*2a70*/  SHF.L.W.U32.HI R27, R27, 0x10, R27 ;  /* 0x000000101b1b7819 */ /* 0x000fe40000010e1b */
[----:B------:R-:W-:Y:S01]  /*2a80*/  IADD3 R11, PT, PT, R2, R10, R11 ;  /* 0x0000000a020b7210 */ /* 0x000fe20007ffe00b */
[----:B------:R2:W-:Y:S04]  /*2a90*/  STL.128 [R1+0x30], R12 ;  /* 0x0000300c01007387 */ /* 0x0005e80000100c00 */
[----:B------:R-:W3:Y:S01]  /*2aa0*/  LDL R8, [UR8] ;  /* 0x00000008ff087983 */ /* 0x000ee20008100800 */
[----:B------:R-:W-:Y:S01]  /*2ab0*/  SHF.L.W.U32.HI R23, R23, 0x10, R23 ;  /* 0x0000001017177819 */ /* 0x000fe20000010e17 */
[----:B------:R-:W-:Y:S01]  /*2ac0*/  IMAD.IADD R0, R0, 0x1, R27 ;  /* 0x0000000100007824 */ /* 0x000fe200078e021b */
[----:B------:R-:W-:Y:S01]  /*2ad0*/  LOP3.LUT R21, R21, R32, RZ, 0x3c, !PT ;  /* 0x0000002015157212 */ /* 0x000fe200078e3cff */
[----:B------:R-:W4:Y:S01]  /*2ae0*/  LDL R2, [UR12] ;  /* 0x0000000cff027983 */ /* 0x000f220008100800 */
[----:B------:R-:W-:Y:S01]  /*2af0*/  LOP3.LUT R22, R22, R11, RZ, 0x3c, !PT ;  /* 0x0000000b16167212 */ /* 0x000fe200078e3cff */
[----:B------:R-:W-:Y:S01]  /*2b00*/  IMAD.IADD R31, R36, 0x1, R23 ;  /* 0x00000001241f7824 */ /* 0x000fe200078e0217 */
[----:B------:R-:W-:-:S02]  /*2b10*/  SHF.L.W.U32.HI R21, R21, 0x10, R21 ;  /* 0x0000001015157819 */ /* 0x000fc40000010e15 */
[----:B-1----:R-:W-:Y:S02]  /*2b20*/  LOP3.LUT R18, R25, R0, RZ, 0x3c, !PT ;  /* 0x0000000019127212 */ /* 0x002fe400078e3cff */
[----:B------:R-:W-:Y:S01]  /*2b30*/  SHF.L.W.U32.HI R25, R22, 0x18, R22 ;  /* 0x0000001816197819 */ /* 0x000fe20000010e16 */
[----:B------:R-:W-:Y:S01]  /*2b40*/  IMAD.IADD R20, R20, 0x1, R21 ;  /* 0x0000000114147824 */ /* 0x000fe200078e0215 */
[----:B------:R-:W4:Y:S01]  /*2b50*/  LDL R22, [UR10] ;  /* 0x0000000aff167983 */ /* 0x000f220008100800 */
[----:B------:R-:W-:Y:S02]  /*2b60*/  LOP3.LUT R16, R24, R31, RZ, 0x3c, !PT ;  /* 0x0000001f18107212 */ /* 0x000fe400078e3cff */
[----:B------:R-:W-:Y:S01]  /*2b70*/  SHF.L.W.U32.HI R18, R18, 0x14, R18 ;  /* 0x0000001412127819 */ /* 0x000fe20000010e12 */
[----:B------:R-:W-:Y:S01]  /*2b80*/  IMAD.IADD R35, R30, 0x1, R25 ;  /* 0x000000011e237824 */ /* 0x000fe200078e0219 */
[----:B------:R-:W-:Y:S01]  /*2b90*/  SHF.L.W.U32.HI R16, R16, 0x14, R16 ;  /* 0x0000001410107819 */ /* 0x000fe20000010e10 */
[----:B------:R-:W4:Y:S01]  /*2ba0*/  LDL R24, [UR14] ;  /* 0x0000000eff187983 */ /* 0x000f220008100800 */
[----:B------:R-:W-:-:S02]  /*2bb0*/  LOP3.LUT R29, R29, R20, RZ, 0x3c, !PT ;  /* 0x000000141d1d7212 */ /* 0x000fc400078e3cff */
[----:B------:R-:W-:Y:S02]  /*2bc0*/  IADD3 R17, PT, PT, R33, R16, R17 ;  /* 0x0000001021117210 */ /* 0x000fe40007ffe011 */
[----:B------:R-:W-:Y:S02]  /*2bd0*/  IADD3 R19, PT, PT, R26, R18, R19 ;  /* 0x000000121a137210 */ /* 0x000fe40007ffe013 */
[----:B------:R-:W-:Y:S02]  /*2be0*/  SHF.L.W.U32.HI R29, R29, 0x14, R29 ;  /* 0x000000141d1d7819 */ /* 0x000fe40000010e1d */
[----:B------:R-:W-:Y:S02]  /*2bf0*/  LOP3.LUT R26, R10, R35, RZ, 0x3c, !PT ;  /* 0x000000230a1a7212 */ /* 0x000fe400078e3cff */
[----:B------:R-:W4:Y:S01]  /*2c00*/  LDL R10, [UR9] ;  /* 0x00000009ff0a7983 */ /* 0x000f220008100800 */
[----:B------:R-:W-:Y:S02]  /*2c10*/  LOP3.LUT R28, R23, R17, RZ, 0x3c, !PT ;  /* 0x00000011171c7212 */ /* 0x000fe400078e3cff */
[----:B------:R-:W-:-:S02]  /*2c20*/  IADD3 R9, PT, PT, R32, R29, R9 ;  /* 0x0000001d20097210 */ /* 0x000fc40007ffe009 */
[----:B------:R-:W-:Y:S02]  /*2c30*/  SHF.L.W.U32.HI R23, R26, 0x19, R26 ;  /* 0x000000191a177819 */ /* 0x000fe40000010e1a */
[----:B------:R-:W-:Y:S02]  /*2c40*/  SHF.L.W.U32.HI R26, R28, 0x18, R28 ;  /* 0x000000181c1a7819 */ /* 0x000fe40000010e1c */
[----:B------:R-:W-:Y:S02]  /*2c50*/  IADD3 R28, PT, PT, R23, R9, R4 ;  /* 0x00000009171c7210 */ /* 0x000fe40007ffe004 */
[----:B------:R-:W-:Y:S01]  /*2c60*/  LOP3.LUT R27, R27, R19, RZ, 0x3c, !PT ;  /* 0x000000131b1b7212 */ /* 0x000fe200078e3cff */
[----:B0-----:R-:W4:Y:S01]  /*2c70*/  LDL R4, [UR13] ;  /* 0x0000000dff047983 */ /* 0x001f220008100800 */
[----:B------:R-:W-:Y:S02]  /*2c80*/  IMAD.IADD R30, R31, 0x1, R26 ;  /* 0x000000011f1e7824 */ /* 0x000fe400078e021a */
[----:B------:R-:W-:-:S03]  /*2c90*/  SHF.L.W.U32.HI R27, R27, 0x18, R27 ;  /* 0x000000181b1b7819 */ /* 0x000fc60000010e1b */
[----:B------:R-:W-:Y:S02]  /*2ca0*/  LOP3.LUT R16, R16, R30, RZ, 0x3c, !PT ;  /* 0x0000001e10107212 */ /* 0x000fe400078e3cff */
[----:B------:R-:W-:Y:S02]  /*2cb0*/  LOP3.LUT R32, R27, R28, RZ, 0x3c, !PT ;  /* 0x0000001c1b207212 */ /* 0x000fe400078e3cff */
[----:B------:R-:W-:Y:S01]  /*2cc0*/  LOP3.LUT R31, R21, R9, RZ, 0x3c, !PT ;  /* 0x00000009151f7212 */ /* 0x000fe200078e3cff */
[----:B------:R-:W-:Y:S01]  /*2cd0*/  IMAD.IADD R21, R0, 0x1, R27 ;  /* 0x0000000100157824 */ /* 0x000fe200078e021b */
[----:B------:R-:W-:Y:S01]  /*2ce0*/  SHF.L.W.U32.HI R9, R32, 0x10, R32 ;  /* 0x0000001020097819 */ /* 0x000fe20000010e20 */
[----:B------:R-:W4:Y:S01]  /*2cf0*/  LDL R27, [UR11] ;  /* 0x0000000bff1b7983 */ /* 0x000f220008100800 */
[----:B------:R-:W-:-:S03]  /*2d00*/  SHF.L.W.U32.HI R16, R16, 0x19, R16 ;  /* 0x0000001910107819 */ /* 0x000fc60000010e10 */
[----:B------:R-:W4:Y:S01]  /*2d10*/  LDL R0, [UR15] ;  /* 0x0000000fff007983 */ /* 0x000f220008100800 */
[----:B------:R-:W-:Y:S01]  /*2d20*/  IMAD.IADD R30, R30, 0x1, R9 ;  /* 0x000000011e1e7824 */ /* 0x000fe200078e0209 */
[----:B------:R-:W-:Y:S02]  /*2d30*/  IADD3 R6, PT, PT, R16, R11, R6 ;  /* 0x0000000b10067210 */ /* 0x000fe40007ffe006 */
[----:B------:R-:W4:Y:S01]  /*2d40*/  LDL R11, [UR6] ;  /* 0x00000006ff0b7983 */ /* 0x000f220008100800 */
[----:B------:R-:W-:Y:S02]  /*2d50*/  SHF.L.W.U32.HI R31, R31, 0x18, R31 ;  /* 0x000000181f1f7819 */ /* 0x000fe40000010e1f */
[----:B------:R-:W-:-:S03]  /*2d60*/  LOP3.LUT R23, R23, R30, RZ, 0x3c, !PT ;  /* 0x0000001e17177212 */ /* 0x000fc600078e3cff */
[----:B------:R-:W-:Y:S01]  /*2d70*/  IMAD.IADD R20, R20, 0x1, R31 ;  /* 0x0000000114147824 */ /* 0x000fe200078e021f */
[----:B------:R-:W-:Y:S02]  /*2d80*/  SHF.L.W.U32.HI R23, R23, 0x14, R23 ;  /* 0x0000001417177819 */ /* 0x000fe40000010e17 */
[----:B------:R-:W-:Y:S02]  /*2d90*/  LOP3.LUT R31, R31, R6, RZ, 0x3c, !PT ;  /* 0x000000061f1f7212 */ /* 0x000fe400078e3cff */
[----:B------:R-:W-:Y:S02]  /*2da0*/  IADD3 R5, PT, PT, R28, R23, R5 ;  /* 0x000000171c057210 */ /* 0x000fe40007ffe005 */
[----:B------:R-:W-:Y:S01]  /*2db0*/  SHF.L.W.U32.HI R32, R31, 0x10, R31 ;  /* 0x000000101f207819 */ /* 0x000fe20000010e1f */
[----:B------:R-:W4:Y:S01]  /*2dc0*/  LDL R28, [UR18] ;  /* 0x00000012ff1c7983 */ /* 0x000f220008100800 */
[----:B------:R-:W-:Y:S02]  /*2dd0*/  LOP3.LUT R29, R29, R20, RZ, 0x3c, !PT ;  /* 0x000000141d1d7212 */ /* 0x000fe400078e3cff */
[----:B------:R-:W-:Y:S01]  /*2de0*/  LOP3.LUT R18, R18, R21, RZ, 0x3c, !PT ;  /* 0x0000001512127212 */ /* 0x000fe200078e3cff */
[----:B------:R-:W-:Y:S01]  /*2df0*/  IMAD.IADD R21, R21, 0x1, R32 ;  /* 0x0000000115157824 */ /* 0x000fe200078e0220 */
[----:B------:R-:W-:-:S04]  /*2e00*/  SHF.L.W.U32.HI R29, R29, 0x19, R29 ;  /* 0x000000191d1d7819 */ /* 0x000fc80000010e1d */
[----:B--2---:R-:W-:Y:S02]  /*2e10*/  IADD3 R14, PT, PT, R29, R19, R14 ;  /* 0x000000131d0e7210 */ /* 0x004fe40007ffe00e */
[----:B------:R-:W2:Y:S01]  /*2e20*/  LDL R19, [UR16] ;  /* 0x00000010ff137983 */ /* 0x000ea20008100800 */
[----:B------:R-:W-:-:S03]  /*2e30*/  LOP3.LUT R31, R16, R21, RZ, 0x3c, !PT ;  /* 0x00000015101f7212 */ /* 0x000fc600078e3cff */
[----:B------:R-:W2:Y:S01]  /*2e40*/  LDL R16, [UR4] ;  /* 0x00000004ff107983 */ /* 0x000ea20008100800 */
[----:B------:R-:W-:-:S03]  /*2e50*/  LOP3.LUT R34, R26, R14, RZ, 0x3c, !PT ;  /* 0x0000000e1a227212 */ /* 0x000fc600078e3cff */
[----:B------:R-:W2:Y:S01]  /*2e60*/  LDL R26, [UR7] ;  /* 0x00000007ff1a7983 */ /* 0x000ea20008100800 */
[----:B------:R-:W-:-:S05]  /*2e70*/  SHF.L.W.U32.HI R34, R34, 0x10, R34 ;  /* 0x0000001022227819 */ /* 0x000fca0000010e22 */
[----:B------:R-:W-:Y:S01]  /*2e80*/  IMAD.IADD R36, R35, 0x1, R34 ;  /* 0x0000000123247824 */ /* 0x000fe200078e0222 */
[----:B------:R-:W-:-:S04]  /*2e90*/  SHF.L.W.U32.HI R18, R18, 0x19, R18 ;  /* 0x0000001912127819 */ /* 0x000fc80000010e12 */
[----:B------:R-:W-:Y:S02]  /*2ea0*/  LOP3.LUT R29, R29, R36, RZ, 0x3c, !PT ;  /* 0x000000241d1d7212 */ /* 0x000fe400078e3cff */
[----:B------:R-:W-:Y:S02]  /*2eb0*/  SHF.L.W.U32.HI R31, R31, 0x14, R31 ;  /* 0x000000141f1f7819 */ /* 0x000fe40000010e1f */
[----:B------:R-:W-:Y:S02]  /*2ec0*/  SHF.L.W.U32.HI R29, R29, 0x14, R29 ;  /* 0x000000141d1d7819 */ /* 0x000fe40000010e1d */
[----:B------:R-:W-:Y:S02]  /*2ed0*/  IADD3 R12, PT, PT, R18, R17, R12 ;  /* 0x00000011120c7210 */ /* 0x000fe40007ffe00c */
[----:B------:R-:W-:Y:S02]  /*2ee0*/  IADD3 R7, PT, PT, R6, R31, R7 ;  /* 0x0000001f06077210 */ /* 0x000fe40007ffe007 */
[----:B------:R-:W-:Y:S01]  /*2ef0*/  IADD3 R17, PT, PT, R14, R29, R15 ;  /* 0x0000001d0e117210 */ /* 0x000fe20007ffe00f */
[----:B------:R-:W2:Y:S04]  /*2f00*/  LDL R6, [UR19] ;  /* 0x00000013ff067983 */ /* 0x000ea80008100800 */
[----:B------:R-:W2:Y:S04]  /*2f10*/  LDL R15, [UR17] ;  /* 0x00000011ff0f7983 */ /* 0x000ea80008100800 */
[----:B------:R-:W2:Y:S01]  /*2f20*/  LDL R14, [UR5] ;  /* 0x00000005ff0e7983 */ /* 0x000ea20008100800 */
[----:B------:R-:W-:-:S04]  /*2f30*/  LOP3.LUT R25, R25, R12, RZ, 0x3c, !PT ;  /* 0x0000000c19197212 */ /* 0x000fc800078e3cff */
        /* <DEDUP_REMOVED lines=11> */
[----:B------:R-:W-:-:S02]  /*2ff0*/  SHF.L.W.U32.HI R13, R13, 0x19, R13 ;  /* 0x000000190d0d7819 */ /* 0x000fc40000010e0d */
[----:B------:R-:W-:Y:S02]  /*3000*/  LOP3.LUT R9, R9, R5, RZ, 0x3c, !PT ;  /* 0x0000000509097212 */ /* 0x000fe400078e3cff */
[----:B------:R-:W-:Y:S02]  /*3010*/  LOP3.LUT R20, R25, R12, RZ, 0x3c, !PT ;  /* 0x0000000c19147212 */ /* 0x000fe400078e3cff */
[----:B------:R-:W-:Y:S02]  /*3020*/  SHF.L.W.U32.HI R9, R9, 0x18, R9 ;  /* 0x0000001809097819 */ /* 0x000fe40000010e09 */
[----:B------:R-:W-:-:S03]  /*3030*/  SHF.L.W.U32.HI R20, R20, 0x18, R20 ;  /* 0x0000001814147819 */ /* 0x000fc60000010e14 */
[----:B------:R-:W-:Y:S02]  /*3040*/  IMAD.IADD R30, R30, 0x1, R9 ;  /* 0x000000011e1e7824 */ /* 0x000fe400078e0209 */
[----:B------:R-:W-:-:S03]  /*3050*/  IMAD.IADD R33, R33, 0x1, R20 ;  /* 0x0000000121217824 */ /* 0x000fc600078e0214 */
[----:B------:R-:W-:Y:S02]  /*3060*/  LOP3.LUT R23, R23, R30, RZ, 0x3c, !PT ;  /* 0x0000001e17177212 */ /* 0x000fe400078e3cff */
[----:B------:R-:W-:Y:S02]  /*3070*/  LOP3.LUT R29, R18, R33, RZ, 0x3c, !PT ;  /* 0x00000021121d7212 */ /* 0x000fe400078e3cff */
[----:B------:R-:W-:Y:S02]  /*3080*/  SHF.L.W.U32.HI R18, R23, 0x19, R23 ;  /* 0x0000001917127819 */ /* 0x000fe40000010e17 */
[----:B------:R-:W-:Y:S01]  /*3090*/  SHF.L.W.U32.HI R23, R29, 0x19, R29 ;  /* 0x000000191d177819 */ /* 0x000fe20000010e1d */
[----:B------:R-:W-:Y:S01]  /*30a0*/  IMAD.SHL.U32 R3, R3, 0x8, RZ ;  /* 0x0000000803037824 */ /* 0x000fe200078e00ff */
[----:B---3--:R-:W-:Y:S01]  /*30b0*/  IADD3 R5, PT, PT, R13, R5, R8 ;  /* 0x000000050d057210 */ /* 0x008fe20007ffe008 */
[----:B------:R-:W-:-:S05]  /*30c0*/  IMAD.IADD R8, R21, 0x1, R32 ;  /* 0x0000000115087824 */ /* 0x000fca00078e0220 */
[----:B------:R-:W-:Y:S02]  /*30d0*/  LOP3.LUT R21, R31, R8, RZ, 0x3c, !PT ;  /* 0x000000081f157212 */ /* 0x000fe400078e3cff */
[----:B------:R-:W-:Y:S02]  /*30e0*/  LOP3.LUT R25, R32, R5, RZ, 0x3c, !PT ;  /* 0x0000000520197212 */ /* 0x000fe400078e3cff */
[----:B------:R-:W-:Y:S02]  /*30f0*/  SHF.L.W.U32.HI R21, R21, 0x19, R21 ;  /* 0x0000001915157819 */ /* 0x000fe40000010e15 */
[----:B------:R-:W-:Y:S02]  /*3100*/  SHF.L.W.U32.HI R25, R25, 0x10, R25 ;  /* 0x0000001019197819 */ /* 0x000fe40000010e19 */
[----:B----4-:R-:W-:-:S03]  /*3110*/  IADD3 R2, PT, PT, R21, R12, R2 ;  /* 0x0000000c15027210 */ /* 0x010fc60007ffe002 */
[----:B------:R-:W-:Y:S01]  /*3120*/  IMAD.IADD R12, R33, 0x1, R25 ;  /* 0x00000001210c7824 */ /* 0x000fe200078e0219 */
[----:B------:R-:W-:Y:S02]  /*3130*/  LOP3.LUT R35, R35, R2, RZ, 0x3c, !PT ;  /* 0x0000000223237212 */ /* 0x000fe400078e3cff */
[----:B------:R-:W-:Y:S02]  /*3140*/  IADD3 R22, PT, PT, R18, R7, R22 ;  /* 0x0000000712167210 */ /* 0x000fe40007ffe016 */
[----:B------:R-:W-:Y:S02]  /*3150*/  SHF.L.W.U32.HI R7, R35, 0x10, R35 ;  /* 0x0000001023077819 */ /* 0x000fe40000010e23 */
[----:B------:R-:W-:Y:S02]  /*3160*/  LOP3.LUT R13, R13, R12, RZ, 0x3c, !PT ;  /* 0x0000000c0d0d7212 */ /* 0x000fe400078e3cff */
[----:B------:R-:W-:Y:S01]  /*3170*/  IADD3 R24, PT, PT, R23, R17, R24 ;  /* 0x0000001117187210 */ /* 0x000fe20007ffe018 */
[----:B------:R-:W-:Y:S01]  /*3180*/  IMAD.IADD R30, R30, 0x1, R7 ;  /* 0x000000011e1e7824 */ /* 0x000fe200078e0207 */
[----:B------:R-:W-:-:S02]  /*3190*/  SHF.L.W.U32.HI R13, R13, 0x14, R13 ;  /* 0x000000140d0d7819 */ /* 0x000fc40000010e0d */
[----:B------:R-:W-:Y:S02]  /*31a0*/  LOP3.LUT R20, R20, R22, RZ, 0x3c, !PT ;  /* 0x0000001614147212 */ /* 0x000fe400078e3cff */
[----:B------:R-:W-:Y:S02]  /*31b0*/  LOP3.LUT R9, R9, R24, RZ, 0x3c, !PT ;  /* 0x0000001809097212 */ /* 0x000fe400078e3cff */
[----:B------:R-:W-:Y:S02]  /*31c0*/  IADD3 R10, PT, PT, R5, R13, R10 ;  /* 0x0000000d050a7210 */ /* 0x000fe40007ffe00a */
[----:B------:R-:W-:Y:S02]  /*31d0*/  LOP3.LUT R17, R21, R30, RZ, 0x3c, !PT ;  /* 0x0000001e15117212 */ /* 0x000fe400078e3cff */
[----:B------:R-:W-:Y:S02]  /*31e0*/  SHF.L.W.U32.HI R29, R20, 0x10, R20 ;  /* 0x00000010141d7819 */ /* 0x000fe40000010e14 */
[----:B------:R-:W-:-:S02]  /*31f0*/  SHF.L.W.U32.HI R9, R9, 0x10, R9 ;  /* 0x0000001009097819 */ /* 0x000fc40000010e09 */
[----:B------:R-:W-:Y:S02]  /*3200*/  LOP3.LUT R5, R25, R10, RZ, 0x3c, !PT ;  /* 0x0000000a19057212 */ /* 0x000fe400078e3cff */
[----:B------:R-:W-:Y:S01]  /*3210*/  SHF.L.W.U32.HI R17, R17, 0x14, R17 ;  /* 0x0000001411117819 */ /* 0x000fe20000010e11 */
[----:B------:R-:W-:Y:S01]  /*3220*/  IMAD.IADD R21, R36, 0x1, R29 ;  /* 0x0000000124157824 */ /* 0x000fe200078e021d */
[----:B------:R-:W-:Y:S01]  /*3230*/  SHF.L.W.U32.HI R5, R5, 0x18, R5 ;  /* 0x0000001805057819 */ /* 0x000fe20000010e05 */
[----:B------:R-:W-:Y:S01]  /*3240*/  IMAD.IADD R8, R8, 0x1, R9 ;  /* 0x0000000108087824 */ /* 0x000fe200078e0209 */
[----:B------:R-:W-:Y:S02]  /*3250*/  IADD3 R4, PT, PT, R2, R17, R4 ;  /* 0x0000001102047210 */ /* 0x000fe40007ffe004 */
[----:B------:R-:W-:Y:S01]  /*3260*/  LOP3.LUT R18, R18, R21, RZ, 0x3c, !PT ;  /* 0x0000001512127212 */ /* 0x000fe200078e3cff */
[----:B------:R-:W-:Y:S01]  /*3270*/  IMAD.IADD R12, R12, 0x1, R5 ;  /* 0x000000010c0c7824 */ /* 0x000fe200078e0205 */
[----:B------:R-:W-:-:S02]  /*3280*/  LOP3.LUT R2, R7, R4, RZ, 0x3c, !PT ;  /* 0x0000000407027212 */ /* 0x000fc400078e3cff */
[----:B------:R-:W-:Y:S02]  /*3290*/  LOP3.LUT R23, R23, R8, RZ, 0x3c, !PT ;  /* 0x0000000817177212 */ /* 0x000fe400078e3cff */
[----:B------:R-:W-:Y:S02]  /*32a0*/  SHF.L.W.U32.HI R2, R2, 0x18, R2 ;  /* 0x0000001802027819 */ /* 0x000fe40000010e02 */
[----:B------:R-:W-:Y:S02]  /*32b0*/  SHF.L.W.U32.HI R18, R18, 0x14, R18 ;  /* 0x0000001412127819 */ /* 0x000fe40000010e12 */
[----:B------:R-:W-:Y:S02]  /*32c0*/  SHF.L.W.U32.HI R7, R23, 0x14, R23 ;  /* 0x0000001417077819 */ /* 0x000fe40000010e17 */
[----:B------:R-:W-:Y:S01]  /*32d0*/  LOP3.LUT R13, R13, R12, RZ, 0x3c, !PT ;  /* 0x0000000c0d0d7212 */ /* 0x000fe200078e3cff */
[----:B------:R-:W-:Y:S01]  /*32e0*/  IMAD.IADD R30, R30, 0x1, R2 ;  /* 0x000000011e1e7824 */ /* 0x000fe200078e0202 */
[----:B------:R-:W-:-:S02]  /*32f0*/  IADD3 R27, PT, PT, R22, R18, R27 ;  /* 0x00000012161b7210 */ /* 0x000fc40007ffe01b */
[----:B------:R-:W-:Y:S02]  /*3300*/  IADD3 R0, PT, PT, R24, R7, R0 ;  /* 0x0000000718007210 */ /* 0x000fe40007ffe000 */
[----:B------:R-:W-:Y:S02]  /*3310*/  SHF.L.W.U32.HI R13, R13, 0x19, R13 ;  /* 0x000000190d0d7819 */ /* 0x000fe40000010e0d */
[----:B------:R-:W-:Y:S02]  /*3320*/  LOP3.LUT R20, R29, R27, RZ, 0x3c, !PT ;  /* 0x0000001b1d147212 */ /* 0x000fe400078e3cff */
[----:B------:R-:W-:Y:S02]  /*3330*/  IADD3 R11, PT, PT, R13, R0, R11 ;  /* 0x000000000d0b7210 */ /* 0x000fe40007ffe00b */
[----:B------:R-:W-:Y:S02]  /*3340*/  LOP3.LUT R17, R17, R30, RZ, 0x3c, !PT ;  /* 0x0000001e11117212 */ /* 0x000fe400078e3cff */
[----:B------:R-:W-:-:S02]  /*3350*/  LOP3.LUT R0, R9, R0, RZ, 0x3c, !PT ;  /* 0x0000000009007212 */ /* 0x000fc400078e3cff */
[----:B------:R-:W-:Y:S02]  /*3360*/  SHF.L.W.U32.HI R20, R20, 0x18, R20 ;  /* 0x0000001814147819 */ /* 0x000fe40000010e14 */
[----:B------:R-:W-:Y:S02]  /*3370*/  SHF.L.W.U32.HI R9, R17, 0x19, R17 ;  /* 0x0000001911097819 */ /* 0x000fe40000010e11 */
[----:B------:R-:W-:Y:S02]  /*3380*/  SHF.L.W.U32.HI R17, R0, 0x18, R0 ;  /* 0x0000001800117819 */ /* 0x000fe40000010e00 */
[----:B------:R-:W-:Y:S01]  /*3390*/  LOP3.LUT R2, R2, R11, RZ, 0x3c, !PT ;  /* 0x0000000b02027212 */ /* 0x000fe200078e3cff */
[----:B------:R-:W-:Y:S02]  /*33a0*/  IMAD.IADD R21, R21, 0x1, R20 ;  /* 0x0000000115157824 */ /* 0x000fe400078e0214 */
[----:B------:R-:W-:Y:S01]  /*33b0*/  IMAD.IADD R8, R8, 0x1, R17 ;  /* 0x0000000108087824 */ /* 0x000fe200078e0211 */
[----:B------:R-:W-:-:S02]  /*33c0*/  SHF.L.W.U32.HI R0, R2, 0x10, R2 ;  /* 0x0000001002007819 */ /* 0x000fc40000010e02 */
[----:B------:R-:W-:Y:S02]  /*33d0*/  IADD3 R28, PT, PT, R9, R27, R28 ;  /* 0x0000001b091c7210 */ /* 0x000fe40007ffe01c */
[----:B------:R-:W-:Y:S01]  /*33e0*/  LOP3.LUT R18, R18, R21, RZ, 0x3c, !PT ;  /* 0x0000001512127212 */ /* 0x000fe200078e3cff */
[----:B------:R-:W-:Y:S01]  /*33f0*/  IMAD.IADD R2, R21, 0x1, R0 ;  /* 0x0000000115027824 */ /* 0x000fe200078e0200 */
[----:B------:R-:W-:Y:S02]  /*3400*/  LOP3.LUT R7, R7, R8, RZ, 0x3c, !PT ;  /* 0x0000000807077212 */ /* 0x000fe400078e3cff */
[----:B------:R-:W-:Y:S02]  /*3410*/  LOP3.LUT R5, R5, R28, RZ, 0x3c, !PT ;  /* 0x0000001c05057212 */ /* 0x000fe400078e3cff */
[----:B------:R-:W-:Y:S02]  /*3420*/  SHF.L.W.U32.HI R18, R18, 0x19, R18 ;  /* 0x0000001912127819 */ /* 0x000fe40000010e12 */
[----:B------:R-:W-:-:S02]  /*3430*/  SHF.L.W.U32.HI R21, R7, 0x19, R7 ;  /* 0x0000001907157819 */ /* 0x000fc40000010e07 */
[----:B------:R-:W-:Y:S02]  /*3440*/  LOP3.LUT R22, R13, R2, RZ, 0x3c, !PT ;  /* 0x000000020d167212 */ /* 0x000fe400078e3cff */
[----:B------:R-:W-:Y:S02]  /*3450*/  SHF.L.W.U32.HI R13, R5, 0x10, R5 ;  /* 0x00000010050d7819 */ /* 0x000fe40000010e05 */
[----:B--2---:R-:W-:Y:S02]  /*3460*/  IADD3 R10, PT, PT, R18, R10, R19 ;  /* 0x0000000a120a7210 */ /* 0x004fe40007ffe013 */
[----:B------:R-:W-:Y:S01]  /*3470*/  IADD3 R19, PT, PT, R21, R4, R16 ;  /* 0x0000000415137210 */ /* 0x000fe20007ffe010 */
[----:B------:R-:W-:Y:S01]  /*3480*/  IMAD.IADD R8, R8, 0x1, R13 ;  /* 0x0000000108087824 */ /* 0x000fe200078e020d */
[----:B------:R-:W-:Y:S01]  /*3490*/  SHF.L.W.U32.HI R7, R22, 0x14, R22 ;  /* 0x0000001416077819 */ /* 0x000fe20000010e16 */
[----:B------:R-:W0:Y:S01]  /*34a0*/  LDC.64 R4, c[0x0][0x388] ;  /* 0x0000e200ff047b82 */ /* 0x000e220000000a00 */
[----:B------:R-:W-:-:S02]  /*34b0*/  LOP3.LUT R17, R17, R10, RZ, 0x3c, !PT ;  /* 0x0000000a11117212 */ /* 0x000fc400078e3cff */
[----:B------:R-:W-:Y:S02]  /*34c0*/  LOP3.LUT R20, R20, R19, RZ, 0x3c, !PT ;  /* 0x0000001314147212 */ /* 0x000fe400078e3cff */
[----:B------:R-:W-:Y:S02]  /*34d0*/  IADD3 R11, PT, PT, R11, R7, R26 ;  /* 0x000000070b0b7210 */ /* 0x000fe40007ffe01a */
[----:B------:R-:W-:Y:S02]  /*34e0*/  LOP3.LUT R9, R9, R8, RZ, 0x3c, !PT ;  /* 0x0000000809097212 */ /* 0x000fe400078e3cff */
[----:B------:R-:W-:Y:S02]  /*34f0*/  SHF.L.W.U32.HI R17, R17, 0x10, R17 ;  /* 0x0000001011117819 */ /* 0x000fe40000010e11 */
[----:B------:R-:W-:Y:S02]  /*3500*/  SHF.L.W.U32.HI R23, R20, 0x10, R20 ;  /* 0x0000001014177819 */ /* 0x000fe40000010e14 */
[----:B------:R-:W-:Y:S01]  /*3510*/  SHF.L.W.U32.HI R27, R9, 0x14, R9 ;  /* 0x00000014091b7819 */ /* 0x000fe20000010e09 */
[----:B------:R-:W-:Y:S01]  /*3520*/  IMAD.IADD R9, R30, 0x1, R17 ;  /* 0x000000011e097824 */ /* 0x000fe200078e0211 */
        /* <DEDUP_REMOVED lines=8> */
[----:B------:R-:W-:-:S02]  /*35b0*/  IADD3 R6, PT, PT, R28, R27, R6 ;  /* 0x0000001b1c067210 */ /* 0x000fc40007ffe006 */
[----:B------:R-:W-:Y:S02]  /*35c0*/  IADD3 R10, PT, PT, R10, R0, R15 ;  /* 0x000000000a0a7210 */ /* 0x000fe40007ffe00f */
[----:B------:R-:W-:Y:S02]  /*35d0*/  IADD3 R14, PT, PT, R19, R2, R14 ;  /* 0x00000002130e7210 */ /* 0x000fe40007ffe00e */
[----:B------:R-:W-:Y:S02]  /*35e0*/  LOP3.LUT R13, R13, R6, RZ, 0x3c, !PT ;  /* 0x000000060d0d7212 */ /* 0x000fe400078e3cff */
[----:B------:R-:W-:Y:S02]  /*35f0*/  LOP3.LUT R17, R17, R10, RZ, 0x3c, !PT ;  /* 0x0000000a11117212 */ /* 0x000fe400078e3cff */
[----:B------:R-:W-:Y:S02]  /*3600*/  LOP3.LUT R23, R23, R14, RZ, 0x3c, !PT ;  /* 0x0000000e17177212 */ /* 0x000fe400078e3cff */
[----:B------:R-:W-:-:S02]  /*3610*/  LOP3.LUT R18, R7, R16, RZ, 0x3c, !PT ;  /* 0x0000001007127212 */ /* 0x000fc400078e3cff */
[----:B------:R-:W-:Y:S02]  /*3620*/  LOP3.LUT R7, R16, R6, RZ, 0x3c, !PT ;  /* 0x0000000610077212 */ /* 0x000fe400078e3cff */
[----:B------:R-:W-:Y:S02]  /*3630*/  SHF.L.W.U32.HI R13, R13, 0x18, R13 ;  /* 0x000000180d0d7819 */ /* 0x000fe40000010e0d */
[----:B------:R-:W-:Y:S02]  /*3640*/  SHF.L.W.U32.HI R6, R17, 0x18, R17 ;  /* 0x0000001811067819 */ /* 0x000fe40000010e11 */
[----:B------:R-:W-:Y:S01]  /*3650*/  SHF.L.W.U32.HI R23, R23, 0x18, R23 ;  /* 0x0000001817177819 */ /* 0x000fe20000010e17 */
[----:B0-----:R-:W-:-:S04]  /*3660*/  IMAD.WIDE.U32 R4, R3, 0x4, R4 ;  /* 0x0000000403047825 */ /* 0x001fc800078e0004 */
[----:B------:R-:W-:Y:S02]  /*3670*/  IMAD.IADD R8, R8, 0x1, R13 ;  /* 0x0000000108087824 */ /* 0x000fe400078e020d */
[----:B------:R-:W-:Y:S02]  /*3680*/  IMAD.IADD R9, R9, 0x1, R6 ;  /* 0x0000000109097824 */ /* 0x000fe400078e0206 */
[----:B------:R-:W-:Y:S01]  /*3690*/  IMAD.IADD R3, R12, 0x1, R23 ;  /* 0x000000010c037824 */ /* 0x000fe200078e0217 */
[----:B------:R-:W-:Y:S02]  /*36a0*/  LOP3.LUT R27, R27, R8, RZ, 0x3c, !PT ;  /* 0x000000081b1b7212 */ /* 0x000fe400078e3cff */
[----:B------:R-:W-:Y:S02]  /*36b0*/  LOP3.LUT R0, R0, R9, RZ, 0x3c, !PT ;  /* 0x0000000900007212 */ /* 0x000fe400078e3cff */
[----:B------:R-:W-:Y:S02]  /*36c0*/  LOP3.LUT R2, R2, R3, RZ, 0x3c, !PT ;  /* 0x0000000302027212 */ /* 0x000fe400078e3cff */
[----:B------:R-:W-:-:S02]  /*36d0*/  LOP3.LUT R15, R8, R11, RZ, 0x3c, !PT ;  /* 0x0000000b080f7212 */ /* 0x000fc400078e3cff */
[----:B------:R-:W-:Y:S02]  /*36e0*/  SHF.L.W.U32.HI R18, R18, 0x19, R18 ;  /* 0x0000001912127819 */ /* 0x000fe40000010e12 */
[----:B------:R-:W-:Y:S02]  /*36f0*/  SHF.L.W.U32.HI R8, R27, 0x19, R27 ;  /* 0x000000191b087819 */ /* 0x000fe40000010e1b */
[----:B------:R-:W-:Y:S02]  /*3700*/  SHF.L.W.U32.HI R0, R0, 0x19, R0 ;  /* 0x0000001900007819 */ /* 0x000fe40000010e00 */
[----:B------:R-:W-:Y:S02]  /*3710*/  SHF.L.W.U32.HI R11, R2, 0x19, R2 ;  /* 0x00000019020b7819 */ /* 0x000fe40000010e02 */
[----:B------:R-:W-:Y:S02]  /*3720*/  LOP3.LUT R13, R13, R18, RZ, 0x3c, !PT ;  /* 0x000000120d0d7212 */ /* 0x000fe400078e3cff */
[----:B------:R-:W-:-:S02]  /*3730*/  LOP3.LUT R25, R25, R8, RZ, 0x3c, !PT ;  /* 0x0000000819197212 */ /* 0x000fc400078e3cff */
[----:B------:R-:W-:Y:S02]  /*3740*/  LOP3.LUT R9, R9, R14, RZ, 0x3c, !PT ;  /* 0x0000000e09097212 */ /* 0x000fe400078e3cff */
[----:B------:R-:W-:Y:S02]  /*3750*/  LOP3.LUT R3, R3, R10, RZ, 0x3c, !PT ;  /* 0x0000000a03037212 */ /* 0x000fe400078e3cff */
[----:B------:R-:W-:Y:S02]  /*3760*/  LOP3.LUT R23, R23, R0, RZ, 0x3c, !PT ;  /* 0x0000000017177212 */ /* 0x000fe400078e3cff */
[----:B------:R-:W-:Y:S01]  /*3770*/  LOP3.LUT R11, R6, R11, RZ, 0x3c, !PT ;  /* 0x0000000b060b7212 */ /* 0x000fe200078e3cff */
        /* <DEDUP_REMOVED lines=9> */
.L_x_11:
        /* <DEDUP_REMOVED lines=15> */
.L_x_13:


//--------------------- .nv.shared.reserved.0     --------------------------
	.section	.nv.shared.reserved.0,"aw",@nobits
	.weak		__nv_reservedSMEM_offset_0_alias
	.size		__nv_reservedSMEM_offset_0_alias, 0, 64
	.other		__nv_reservedSMEM_offset_0_alias,@"STO_CUDA_RESERVED_SHARED STV_DEFAULT"
__nv_reservedSMEM_offset_0_alias:
	.zero		0
	.zero		64


//--------------------- .nv.constant0._ZN3lux4cuda6blake317hash_batch_kernelEPKhPjPKjjj --------------------------
	.section	.nv.constant0._ZN3lux4cuda6blake317hash_batch_kernelEPKhPjPKjjj,"a",@progbits
	.sectionflags	@""
	.align	4
.nv.constant0._ZN3lux4cuda6blake317hash_batch_kernelEPKhPjPKjjj:
	.zero		928


//--------------------- .nv.constant0._ZN3lux4cuda6blake317hash_chunk_kernelEPKhPjjj --------------------------
	.section	.nv.constant0._ZN3lux4cuda6blake317hash_chunk_kernelEPKhPjjj,"a",@progbits
	.sectionflags	@""
	.align	4
.nv.constant0._ZN3lux4cuda6blake317hash_chunk_kernelEPKhPjjj:
	.zero		920


//--------------------- SYMBOLS --------------------------

	.type		.nv.reservedSmem.offset0,@object
	.size		.nv.reservedSmem.offset0,0x4
